//
// Generated by NVIDIA NVVM Compiler
//
// Compiler Build ID: CL-36424714
// Cuda compilation tools, release 13.0, V13.0.88
// Based on NVVM 20.0.0
//

.version 9.0
.target sm_100
.address_size 64

	// .globl	_Z20calculate_inner_gridPdS_S_iii
.func  (.param .align 16 .b8 func_retval0[16]) __internal_trig_reduction_slowpathd
(
	.param .b64 __internal_trig_reduction_slowpathd_param_0
)
;
.global .align 8 .b8 __cudart_i2opi_d[144] = {8, 93, 141, 31, 177, 95, 251, 107, 234, 146, 82, 138, 247, 57, 7, 61, 123, 241, 229, 235, 199, 186, 39, 117, 45, 234, 95, 158, 102, 63, 70, 79, 183, 9, 203, 39, 207, 126, 54, 109, 31, 109, 10, 90, 139, 17, 47, 239, 15, 152, 5, 222, 255, 151, 248, 31, 59, 40, 249, 189, 139, 95, 132, 156, 244, 57, 83, 131, 57, 214, 145, 57, 65, 126, 95, 180, 38, 112, 156, 233, 132, 68, 187, 46, 245, 53, 130, 232, 62, 167, 41, 177, 28, 235, 29, 254, 28, 146, 209, 9, 234, 46, 73, 6, 224, 210, 77, 66, 58, 110, 36, 183, 97, 197, 187, 222, 171, 99, 81, 254, 65, 144, 67, 60, 153, 149, 98, 219, 192, 221, 52, 245, 209, 87, 39, 252, 41, 21, 68, 78, 110, 131, 249, 162};
.global .align 16 .b8 __cudart_sin_cos_coeffs[128] = {70, 210, 176, 44, 241, 229, 90, 190, 146, 227, 172, 105, 227, 29, 199, 62, 161, 98, 219, 25, 160, 1, 42, 191, 24, 8, 17, 17, 17, 17, 129, 63, 84, 85, 85, 85, 85, 85, 197, 191, 0, 0, 0, 0, 0, 0, 0, 0, 0, 0, 0, 0, 0, 0, 0, 0, 100, 129, 253, 32, 131, 255, 168, 189, 40, 133, 239, 193, 167, 238, 33, 62, 217, 230, 6, 142, 79, 126, 146, 190, 233, 188, 221, 25, 160, 1, 250, 62, 71, 93, 193, 22, 108, 193, 86, 191, 81, 85, 85, 85, 85, 85, 165, 63, 0, 0, 0, 0, 0, 0, 224, 191, 0, 0, 0, 0, 0, 0, 240, 63};

.visible .entry _Z20calculate_inner_gridPdS_S_iii(
	.param .u64 .ptr .align 1 _Z20calculate_inner_gridPdS_S_iii_param_0,
	.param .u64 .ptr .align 1 _Z20calculate_inner_gridPdS_S_iii_param_1,
	.param .u64 .ptr .align 1 _Z20calculate_inner_gridPdS_S_iii_param_2,
	.param .u32 _Z20calculate_inner_gridPdS_S_iii_param_3,
	.param .u32 _Z20calculate_inner_gridPdS_S_iii_param_4,
	.param .u32 _Z20calculate_inner_gridPdS_S_iii_param_5
)
{
	.reg .pred 	%p<10>;
	.reg .b32 	%r<16>;
	.reg .b64 	%rd<11>;
	.reg .b64 	%fd<5>;

	ld.param.u64 	%rd1, [_Z20calculate_inner_gridPdS_S_iii_param_0];
	ld.param.u64 	%rd2, [_Z20calculate_inner_gridPdS_S_iii_param_1];
	ld.param.u64 	%rd3, [_Z20calculate_inner_gridPdS_S_iii_param_2];
	ld.param.u32 	%r7, [_Z20calculate_inner_gridPdS_S_iii_param_3];
	ld.param.u32 	%r5, [_Z20calculate_inner_gridPdS_S_iii_param_4];
	ld.param.u32 	%r6, [_Z20calculate_inner_gridPdS_S_iii_param_5];
	add.s32 	%r1, %r7, 2;
	add.s32 	%r2, %r5, 2;
	mul.lo.s32 	%r8, %r2, %r1;
	shl.b32 	%r3, %r6, 1;
	mul.lo.s32 	%r4, %r8, %r3;
	rem.s32 	%r9, %r4, %r1;
	setp.lt.s32 	%p1, %r9, 2;
	setp.ge.s32 	%p2, %r9, %r7;
	and.pred  	%p3, %p1, %p2;
	@%p3 bra 	$L__BB0_4;
	div.s32 	%r10, %r4, %r1;
	rem.s32 	%r11, %r10, %r2;
	setp.lt.s32 	%p4, %r11, 2;
	setp.ge.s32 	%p5, %r11, %r5;
	and.pred  	%p6, %p4, %p5;
	@%p6 bra 	$L__BB0_4;
	setp.lt.s32 	%p7, %r6, 1;
	setp.ge.s32 	%p8, %r3, %r6;
	and.pred  	%p9, %p7, %p8;
	@%p9 bra 	$L__BB0_4;
	mov.u32 	%r12, %tid.x;
	mov.u32 	%r13, %ntid.x;
	mov.u32 	%r14, %ctaid.x;
	mad.lo.s32 	%r15, %r14, %r13, %r12;
	cvta.to.global.u64 	%rd4, %rd2;
	mul.wide.s32 	%rd5, %r15, 8;
	add.s64 	%rd6, %rd4, %rd5;
	ld.global.f64 	%fd1, [%rd6];
	add.f64 	%fd2, %fd1, %fd1;
	cvta.to.global.u64 	%rd7, %rd1;
	add.s64 	%rd8, %rd7, %rd5;
	ld.global.f64 	%fd3, [%rd8];
	sub.f64 	%fd4, %fd2, %fd3;
	cvta.to.global.u64 	%rd9, %rd3;
	add.s64 	%rd10, %rd9, %rd5;
	st.global.f64 	[%rd10], %fd4;
$L__BB0_4:
	ret;

}
	// .globl	_Z10first_stepPdS_iiiddddddiiiiiiiiiiiidd
.visible .entry _Z10first_stepPdS_iiiddddddiiiiiiiiiiiidd(
	.param .u64 .ptr .align 1 _Z10first_stepPdS_iiiddddddiiiiiiiiiiiidd_param_0,
	.param .u64 .ptr .align 1 _Z10first_stepPdS_iiiddddddiiiiiiiiiiiidd_param_1,
	.param .u32 _Z10first_stepPdS_iiiddddddiiiiiiiiiiiidd_param_2,
	.param .u32 _Z10first_stepPdS_iiiddddddiiiiiiiiiiiidd_param_3,
	.param .u32 _Z10first_stepPdS_iiiddddddiiiiiiiiiiiidd_param_4,
	.param .f64 _Z10first_stepPdS_iiiddddddiiiiiiiiiiiidd_param_5,
	.param .f64 _Z10first_stepPdS_iiiddddddiiiiiiiiiiiidd_param_6,
	.param .f64 _Z10first_stepPdS_iiiddddddiiiiiiiiiiiidd_param_7,
	.param .f64 _Z10first_stepPdS_iiiddddddiiiiiiiiiiiidd_param_8,
	.param .f64 _Z10first_stepPdS_iiiddddddiiiiiiiiiiiidd_param_9,
	.param .f64 _Z10first_stepPdS_iiiddddddiiiiiiiiiiiidd_param_10,
	.param .u32 _Z10first_stepPdS_iiiddddddiiiiiiiiiiiidd_param_11,
	.param .u32 _Z10first_stepPdS_iiiddddddiiiiiiiiiiiidd_param_12,
	.param .u32 _Z10first_stepPdS_iiiddddddiiiiiiiiiiiidd_param_13,
	.param .u32 _Z10first_stepPdS_iiiddddddiiiiiiiiiiiidd_param_14,
	.param .u32 _Z10first_stepPdS_iiiddddddiiiiiiiiiiiidd_param_15,
	.param .u32 _Z10first_stepPdS_iiiddddddiiiiiiiiiiiidd_param_16,
	.param .u32 _Z10first_stepPdS_iiiddddddiiiiiiiiiiiidd_param_17,
	.param .u32 _Z10first_stepPdS_iiiddddddiiiiiiiiiiiidd_param_18,
	.param .u32 _Z10first_stepPdS_iiiddddddiiiiiiiiiiiidd_param_19,
	.param .u32 _Z10first_stepPdS_iiiddddddiiiiiiiiiiiidd_param_20,
	.param .u32 _Z10first_stepPdS_iiiddddddiiiiiiiiiiiidd_param_21,
	.param .u32 _Z10first_stepPdS_iiiddddddiiiiiiiiiiiidd_param_22,
	.param .f64 _Z10first_stepPdS_iiiddddddiiiiiiiiiiiidd_param_23,
	.param .f64 _Z10first_stepPdS_iiiddddddiiiiiiiiiiiidd_param_24
)
{
	.reg .pred 	%p<24>;
	.reg .b32 	%r<77>;
	.reg .b64 	%rd<22>;
	.reg .b64 	%fd<176>;

	ld.param.u32 	%r35, [_Z10first_stepPdS_iiiddddddiiiiiiiiiiiidd_param_2];
	ld.param.u32 	%r21, [_Z10first_stepPdS_iiiddddddiiiiiiiiiiiidd_param_3];
	ld.param.u32 	%r22, [_Z10first_stepPdS_iiiddddddiiiiiiiiiiiidd_param_4];
	ld.param.f64 	%fd31, [_Z10first_stepPdS_iiiddddddiiiiiiiiiiiidd_param_5];
	ld.param.f64 	%fd34, [_Z10first_stepPdS_iiiddddddiiiiiiiiiiiidd_param_8];
	ld.param.f64 	%fd35, [_Z10first_stepPdS_iiiddddddiiiiiiiiiiiidd_param_9];
	ld.param.f64 	%fd36, [_Z10first_stepPdS_iiiddddddiiiiiiiiiiiidd_param_10];
	ld.param.u32 	%r23, [_Z10first_stepPdS_iiiddddddiiiiiiiiiiiidd_param_11];
	ld.param.u32 	%r24, [_Z10first_stepPdS_iiiddddddiiiiiiiiiiiidd_param_12];
	ld.param.u32 	%r25, [_Z10first_stepPdS_iiiddddddiiiiiiiiiiiidd_param_13];
	ld.param.u32 	%r26, [_Z10first_stepPdS_iiiddddddiiiiiiiiiiiidd_param_14];
	ld.param.u32 	%r27, [_Z10first_stepPdS_iiiddddddiiiiiiiiiiiidd_param_15];
	ld.param.u32 	%r28, [_Z10first_stepPdS_iiiddddddiiiiiiiiiiiidd_param_16];
	ld.param.u32 	%r29, [_Z10first_stepPdS_iiiddddddiiiiiiiiiiiidd_param_17];
	ld.param.u32 	%r30, [_Z10first_stepPdS_iiiddddddiiiiiiiiiiiidd_param_18];
	ld.param.u32 	%r31, [_Z10first_stepPdS_iiiddddddiiiiiiiiiiiidd_param_19];
	ld.param.u32 	%r32, [_Z10first_stepPdS_iiiddddddiiiiiiiiiiiidd_param_20];
	ld.param.u32 	%r33, [_Z10first_stepPdS_iiiddddddiiiiiiiiiiiidd_param_21];
	ld.param.u32 	%r34, [_Z10first_stepPdS_iiiddddddiiiiiiiiiiiidd_param_22];
	ld.param.f64 	%fd37, [_Z10first_stepPdS_iiiddddddiiiiiiiiiiiidd_param_23];
	add.s32 	%r1, %r35, 2;
	add.s32 	%r2, %r21, 2;
	mul.lo.s32 	%r36, %r2, %r1;
	shl.b32 	%r3, %r22, 1;
	mul.lo.s32 	%r4, %r36, %r3;
	rem.s32 	%r5, %r4, %r1;
	setp.lt.s32 	%p1, %r5, 1;
	setp.gt.s32 	%p2, %r5, %r35;
	and.pred  	%p3, %p1, %p2;
	@%p3 bra 	$L__BB1_21;
	div.s32 	%r37, %r4, %r1;
	rem.s32 	%r6, %r37, %r2;
	setp.lt.s32 	%p4, %r6, 1;
	setp.gt.s32 	%p5, %r6, %r21;
	and.pred  	%p6, %p4, %p5;
	@%p6 bra 	$L__BB1_21;
	min.s32 	%r38, %r3, 1;
	setp.gt.s32 	%p7, %r38, %r22;
	@%p7 bra 	$L__BB1_21;
	ld.param.f64 	%fd169, [_Z10first_stepPdS_iiiddddddiiiiiiiiiiiidd_param_7];
	ld.param.f64 	%fd168, [_Z10first_stepPdS_iiiddddddiiiiiiiiiiiidd_param_6];
	add.s32 	%r39, %r5, -1;
	cvt.rn.f64.s32 	%fd39, %r39;
	mul.f64 	%fd40, %fd31, %fd39;
	cvt.rn.f64.s32 	%fd41, %r32;
	fma.rn.f64 	%fd42, %fd34, %fd41, %fd40;
	rem.s32 	%r40, %r26, %r29;
	min.s32 	%r41, %r40, %r32;
	cvt.rn.f64.s32 	%fd43, %r41;
	fma.rn.f64 	%fd44, %fd31, %fd43, %fd42;
	add.s32 	%r42, %r6, -1;
	cvt.rn.f64.s32 	%fd45, %r42;
	mul.f64 	%fd46, %fd168, %fd45;
	cvt.rn.f64.s32 	%fd47, %r33;
	fma.rn.f64 	%fd48, %fd35, %fd47, %fd46;
	rem.s32 	%r43, %r27, %r30;
	min.s32 	%r44, %r43, %r33;
	cvt.rn.f64.s32 	%fd49, %r44;
	fma.rn.f64 	%fd1, %fd168, %fd49, %fd48;
	add.s32 	%r45, %r3, -1;
	cvt.rn.f64.s32 	%fd50, %r45;
	cvt.rn.f64.s32 	%fd51, %r34;
	mul.f64 	%fd52, %fd36, %fd51;
	fma.rn.f64 	%fd53, %fd169, %fd50, %fd52;
	rem.s32 	%r46, %r28, %r31;
	min.s32 	%r47, %r46, %r34;
	cvt.rn.f64.s32 	%fd54, %r47;
	fma.rn.f64 	%fd2, %fd169, %fd54, %fd53;
	cvt.rn.f64.s32 	%fd55, %r23;
	mov.f64 	%fd56, 0d40091EB851EB851F;
	div.rn.f64 	%fd57, %fd56, %fd55;
	mul.f64 	%fd3, %fd57, %fd44;
	abs.f64 	%fd4, %fd3;
	setp.neu.f64 	%p8, %fd4, 0d7FF0000000000000;
	@%p8 bra 	$L__BB1_5;
	mov.f64 	%fd63, 0d0000000000000000;
	mul.rn.f64 	%fd171, %fd3, %fd63;
	mov.b32 	%r72, 0;
	bra.uni 	$L__BB1_7;
$L__BB1_5:
	mul.f64 	%fd58, %fd3, 0d3FE45F306DC9C883;
	cvt.rni.s32.f64 	%r72, %fd58;
	cvt.rn.f64.s32 	%fd59, %r72;
	fma.rn.f64 	%fd60, %fd59, 0dBFF921FB54442D18, %fd3;
	fma.rn.f64 	%fd61, %fd59, 0dBC91A62633145C00, %fd60;
	fma.rn.f64 	%fd171, %fd59, 0dB97B839A252049C0, %fd61;
	setp.ltu.f64 	%p9, %fd4, 0d41E0000000000000;
	@%p9 bra 	$L__BB1_7;
	{ // callseq 0, 0
	.param .b64 param0;
	st.param.f64 	[param0], %fd3;
	.param .align 16 .b8 retval0[16];
	call.uni (retval0), 
	__internal_trig_reduction_slowpathd, 
	(
	param0
	);
	ld.param.f64 	%fd171, [retval0];
	ld.param.b32 	%r72, [retval0+8];
	} // callseq 0
$L__BB1_7:
	shl.b32 	%r50, %r72, 6;
	cvt.u64.u32 	%rd2, %r50;
	and.b64  	%rd3, %rd2, 64;
	mov.u64 	%rd4, __cudart_sin_cos_coeffs;
	add.s64 	%rd5, %rd4, %rd3;
	mul.rn.f64 	%fd64, %fd171, %fd171;
	and.b32  	%r51, %r72, 1;
	setp.eq.b32 	%p10, %r51, 1;
	selp.f64 	%fd65, 0dBDA8FF8320FD8164, 0d3DE5DB65F9785EBA, %p10;
	ld.global.nc.v2.f64 	{%fd66, %fd67}, [%rd5];
	fma.rn.f64 	%fd68, %fd65, %fd64, %fd66;
	fma.rn.f64 	%fd69, %fd68, %fd64, %fd67;
	ld.global.nc.v2.f64 	{%fd70, %fd71}, [%rd5+16];
	fma.rn.f64 	%fd72, %fd69, %fd64, %fd70;
	fma.rn.f64 	%fd73, %fd72, %fd64, %fd71;
	ld.global.nc.v2.f64 	{%fd74, %fd75}, [%rd5+32];
	fma.rn.f64 	%fd76, %fd73, %fd64, %fd74;
	fma.rn.f64 	%fd77, %fd76, %fd64, %fd75;
	fma.rn.f64 	%fd78, %fd77, %fd171, %fd171;
	fma.rn.f64 	%fd79, %fd77, %fd64, 0d3FF0000000000000;
	selp.f64 	%fd80, %fd79, %fd78, %p10;
	and.b32  	%r52, %r72, 2;
	setp.eq.s32 	%p11, %r52, 0;
	mov.f64 	%fd81, 0d0000000000000000;
	sub.f64 	%fd82, %fd81, %fd80;
	selp.f64 	%fd9, %fd80, %fd82, %p11;
	cvt.rn.f64.s32 	%fd83, %r24;
	mov.f64 	%fd84, 0d40091EB851EB851F;
	div.rn.f64 	%fd85, %fd84, %fd83;
	mul.f64 	%fd10, %fd85, %fd1;
	abs.f64 	%fd11, %fd10;
	setp.neu.f64 	%p12, %fd11, 0d7FF0000000000000;
	@%p12 bra 	$L__BB1_9;
	mov.f64 	%fd91, 0d0000000000000000;
	mul.rn.f64 	%fd172, %fd10, %fd91;
	mov.b32 	%r73, 0;
	bra.uni 	$L__BB1_11;
$L__BB1_9:
	mul.f64 	%fd86, %fd10, 0d3FE45F306DC9C883;
	cvt.rni.s32.f64 	%r73, %fd86;
	cvt.rn.f64.s32 	%fd87, %r73;
	fma.rn.f64 	%fd88, %fd87, 0dBFF921FB54442D18, %fd10;
	fma.rn.f64 	%fd89, %fd87, 0dBC91A62633145C00, %fd88;
	fma.rn.f64 	%fd172, %fd87, 0dB97B839A252049C0, %fd89;
	setp.ltu.f64 	%p13, %fd11, 0d41E0000000000000;
	@%p13 bra 	$L__BB1_11;
	{ // callseq 1, 0
	.param .b64 param0;
	st.param.f64 	[param0], %fd10;
	.param .align 16 .b8 retval0[16];
	call.uni (retval0), 
	__internal_trig_reduction_slowpathd, 
	(
	param0
	);
	ld.param.f64 	%fd172, [retval0];
	ld.param.b32 	%r73, [retval0+8];
	} // callseq 1
$L__BB1_11:
	shl.b32 	%r55, %r73, 6;
	cvt.u64.u32 	%rd6, %r55;
	and.b64  	%rd7, %rd6, 64;
	add.s64 	%rd9, %rd4, %rd7;
	mul.rn.f64 	%fd92, %fd172, %fd172;
	and.b32  	%r56, %r73, 1;
	setp.eq.b32 	%p14, %r56, 1;
	selp.f64 	%fd93, 0dBDA8FF8320FD8164, 0d3DE5DB65F9785EBA, %p14;
	ld.global.nc.v2.f64 	{%fd94, %fd95}, [%rd9];
	fma.rn.f64 	%fd96, %fd93, %fd92, %fd94;
	fma.rn.f64 	%fd97, %fd96, %fd92, %fd95;
	ld.global.nc.v2.f64 	{%fd98, %fd99}, [%rd9+16];
	fma.rn.f64 	%fd100, %fd97, %fd92, %fd98;
	fma.rn.f64 	%fd101, %fd100, %fd92, %fd99;
	ld.global.nc.v2.f64 	{%fd102, %fd103}, [%rd9+32];
	fma.rn.f64 	%fd104, %fd101, %fd92, %fd102;
	fma.rn.f64 	%fd105, %fd104, %fd92, %fd103;
	fma.rn.f64 	%fd106, %fd105, %fd172, %fd172;
	fma.rn.f64 	%fd107, %fd105, %fd92, 0d3FF0000000000000;
	selp.f64 	%fd108, %fd107, %fd106, %p14;
	and.b32  	%r57, %r73, 2;
	setp.eq.s32 	%p15, %r57, 0;
	mov.f64 	%fd109, 0d0000000000000000;
	sub.f64 	%fd110, %fd109, %fd108;
	selp.f64 	%fd111, %fd108, %fd110, %p15;
	mul.f64 	%fd16, %fd9, %fd111;
	cvt.rn.f64.s32 	%fd112, %r25;
	mov.f64 	%fd113, 0d40191EB851EB851F;
	div.rn.f64 	%fd114, %fd113, %fd112;
	mul.f64 	%fd17, %fd114, %fd2;
	abs.f64 	%fd18, %fd17;
	setp.neu.f64 	%p16, %fd18, 0d7FF0000000000000;
	@%p16 bra 	$L__BB1_13;
	mov.f64 	%fd120, 0d0000000000000000;
	mul.rn.f64 	%fd173, %fd17, %fd120;
	mov.b32 	%r74, 0;
	bra.uni 	$L__BB1_15;
$L__BB1_13:
	mul.f64 	%fd115, %fd17, 0d3FE45F306DC9C883;
	cvt.rni.s32.f64 	%r74, %fd115;
	cvt.rn.f64.s32 	%fd116, %r74;
	fma.rn.f64 	%fd117, %fd116, 0dBFF921FB54442D18, %fd17;
	fma.rn.f64 	%fd118, %fd116, 0dBC91A62633145C00, %fd117;
	fma.rn.f64 	%fd173, %fd116, 0dB97B839A252049C0, %fd118;
	setp.ltu.f64 	%p17, %fd18, 0d41E0000000000000;
	@%p17 bra 	$L__BB1_15;
	{ // callseq 2, 0
	.param .b64 param0;
	st.param.f64 	[param0], %fd17;
	.param .align 16 .b8 retval0[16];
	call.uni (retval0), 
	__internal_trig_reduction_slowpathd, 
	(
	param0
	);
	ld.param.f64 	%fd173, [retval0];
	ld.param.b32 	%r74, [retval0+8];
	} // callseq 2
$L__BB1_15:
	ld.param.f64 	%fd170, [_Z10first_stepPdS_iiiddddddiiiiiiiiiiiidd_param_24];
	shl.b32 	%r60, %r74, 6;
	cvt.u64.u32 	%rd10, %r60;
	and.b64  	%rd11, %rd10, 64;
	add.s64 	%rd13, %rd4, %rd11;
	mul.rn.f64 	%fd121, %fd173, %fd173;
	and.b32  	%r61, %r74, 1;
	setp.eq.b32 	%p18, %r61, 1;
	selp.f64 	%fd122, 0dBDA8FF8320FD8164, 0d3DE5DB65F9785EBA, %p18;
	ld.global.nc.v2.f64 	{%fd123, %fd124}, [%rd13];
	fma.rn.f64 	%fd125, %fd122, %fd121, %fd123;
	fma.rn.f64 	%fd126, %fd125, %fd121, %fd124;
	ld.global.nc.v2.f64 	{%fd127, %fd128}, [%rd13+16];
	fma.rn.f64 	%fd129, %fd126, %fd121, %fd127;
	fma.rn.f64 	%fd130, %fd129, %fd121, %fd128;
	ld.global.nc.v2.f64 	{%fd131, %fd132}, [%rd13+32];
	fma.rn.f64 	%fd133, %fd130, %fd121, %fd131;
	fma.rn.f64 	%fd134, %fd133, %fd121, %fd132;
	fma.rn.f64 	%fd135, %fd134, %fd173, %fd173;
	fma.rn.f64 	%fd136, %fd134, %fd121, 0d3FF0000000000000;
	selp.f64 	%fd137, %fd136, %fd135, %p18;
	and.b32  	%r62, %r74, 2;
	setp.eq.s32 	%p19, %r62, 0;
	mov.f64 	%fd138, 0d0000000000000000;
	sub.f64 	%fd139, %fd138, %fd137;
	selp.f64 	%fd140, %fd137, %fd139, %p19;
	mul.f64 	%fd23, %fd16, %fd140;
	fma.rn.f64 	%fd24, %fd37, %fd170, 0d40191EB851EB851F;
	abs.f64 	%fd25, %fd24;
	setp.neu.f64 	%p20, %fd25, 0d7FF0000000000000;
	@%p20 bra 	$L__BB1_17;
	mov.f64 	%fd146, 0d0000000000000000;
	mul.rn.f64 	%fd175, %fd24, %fd146;
	mov.b32 	%r76, 1;
	bra.uni 	$L__BB1_20;
$L__BB1_17:
	mul.f64 	%fd141, %fd24, 0d3FE45F306DC9C883;
	cvt.rni.s32.f64 	%r75, %fd141;
	cvt.rn.f64.s32 	%fd142, %r75;
	fma.rn.f64 	%fd143, %fd142, 0dBFF921FB54442D18, %fd24;
	fma.rn.f64 	%fd144, %fd142, 0dBC91A62633145C00, %fd143;
	fma.rn.f64 	%fd175, %fd142, 0dB97B839A252049C0, %fd144;
	setp.ltu.f64 	%p21, %fd25, 0d41E0000000000000;
	@%p21 bra 	$L__BB1_19;
	{ // callseq 3, 0
	.param .b64 param0;
	st.param.f64 	[param0], %fd24;
	.param .align 16 .b8 retval0[16];
	call.uni (retval0), 
	__internal_trig_reduction_slowpathd, 
	(
	param0
	);
	ld.param.f64 	%fd175, [retval0];
	ld.param.b32 	%r75, [retval0+8];
	} // callseq 3
$L__BB1_19:
	add.s32 	%r76, %r75, 1;
$L__BB1_20:
	ld.param.u64 	%rd21, [_Z10first_stepPdS_iiiddddddiiiiiiiiiiiidd_param_0];
	shl.b32 	%r65, %r76, 6;
	cvt.u64.u32 	%rd14, %r65;
	and.b64  	%rd15, %rd14, 64;
	add.s64 	%rd17, %rd4, %rd15;
	mul.rn.f64 	%fd147, %fd175, %fd175;
	and.b32  	%r66, %r76, 1;
	setp.eq.b32 	%p22, %r66, 1;
	selp.f64 	%fd148, 0dBDA8FF8320FD8164, 0d3DE5DB65F9785EBA, %p22;
	ld.global.nc.v2.f64 	{%fd149, %fd150}, [%rd17];
	fma.rn.f64 	%fd151, %fd148, %fd147, %fd149;
	fma.rn.f64 	%fd152, %fd151, %fd147, %fd150;
	ld.global.nc.v2.f64 	{%fd153, %fd154}, [%rd17+16];
	fma.rn.f64 	%fd155, %fd152, %fd147, %fd153;
	fma.rn.f64 	%fd156, %fd155, %fd147, %fd154;
	ld.global.nc.v2.f64 	{%fd157, %fd158}, [%rd17+32];
	fma.rn.f64 	%fd159, %fd156, %fd147, %fd157;
	fma.rn.f64 	%fd160, %fd159, %fd147, %fd158;
	fma.rn.f64 	%fd161, %fd160, %fd175, %fd175;
	fma.rn.f64 	%fd162, %fd160, %fd147, 0d3FF0000000000000;
	selp.f64 	%fd163, %fd162, %fd161, %p22;
	and.b32  	%r67, %r76, 2;
	setp.eq.s32 	%p23, %r67, 0;
	mov.f64 	%fd164, 0d0000000000000000;
	sub.f64 	%fd165, %fd164, %fd163;
	selp.f64 	%fd166, %fd163, %fd165, %p23;
	mul.f64 	%fd167, %fd23, %fd166;
	mov.u32 	%r68, %tid.x;
	mov.u32 	%r69, %ntid.x;
	mov.u32 	%r70, %ctaid.x;
	mad.lo.s32 	%r71, %r70, %r69, %r68;
	cvta.to.global.u64 	%rd18, %rd21;
	mul.wide.s32 	%rd19, %r71, 8;
	add.s64 	%rd20, %rd18, %rd19;
	st.global.f64 	[%rd20], %fd167;
$L__BB1_21:
	ret;

}
.func  (.param .align 16 .b8 func_retval0[16]) __internal_trig_reduction_slowpathd(
	.param .b64 __internal_trig_reduction_slowpathd_param_0
)
{
	.local .align 8 .b8 	__local_depot2[40];
	.reg .b64 	%SP;
	.reg .b64 	%SPL;
	.reg .pred 	%p<10>;
	.reg .b32 	%r<47>;
	.reg .b64 	%rd<74>;
	.reg .b64 	%fd<5>;

	mov.u64 	%SPL, __local_depot2;
	ld.param.f64 	%fd4, [__internal_trig_reduction_slowpathd_param_0];
	add.u64 	%rd1, %SPL, 0;
	{
	.reg .b32 %temp; 
	mov.b64 	{%temp, %r1}, %fd4;
	}
	shr.u32 	%r2, %r1, 20;
	and.b32  	%r3, %r2, 2047;
	setp.eq.s32 	%p1, %r3, 2047;
	mov.b32 	%r46, 0;
	@%p1 bra 	$L__BB2_9;
	add.s32 	%r20, %r3, -1024;
	mov.b64 	%rd20, %fd4;
	shl.b64 	%rd2, %rd20, 11;
	shr.u32 	%r4, %r20, 6;
	sub.s32 	%r45, 15, %r4;
	sub.s32 	%r21, 19, %r4;
	setp.lt.u32 	%p2, %r20, 128;
	selp.b32 	%r6, 18, %r21, %p2;
	setp.ge.s32 	%p3, %r45, %r6;
	mov.b64 	%rd70, 0;
	@%p3 bra 	$L__BB2_4;
	add.s32 	%r23, %r6, %r4;
	neg.s32 	%r43, %r23;
	or.b64  	%rd3, %rd2, -9223372036854775808;
	mov.b64 	%rd70, 0;
	mov.b32 	%r42, 0;
	mov.u64 	%rd25, __cudart_i2opi_d;
	mov.u32 	%r44, %r45;
$L__BB2_3:
	.pragma "nounroll";
	mul.wide.s32 	%rd22, %r42, 8;
	add.s64 	%rd23, %rd1, %rd22;
	mul.wide.s32 	%rd24, %r44, 8;
	add.s64 	%rd26, %rd25, %rd24;
	ld.global.nc.u64 	%rd27, [%rd26];
	{
	.reg .u32 %r0, %r1, %r2, %r3, %alo, %ahi, %blo, %bhi, %clo, %chi;
	mov.b64 	{%alo,%ahi}, %rd27;
	mov.b64 	{%blo,%bhi}, %rd3;
	mov.b64 	{%clo,%chi}, %rd70;
	mad.lo.cc.u32 	%r0, %alo, %blo, %clo;
	madc.hi.cc.u32 	%r1, %alo, %blo, %chi;
	madc.hi.u32 	%r2, %alo, %bhi, 0;
	mad.lo.cc.u32 	%r1, %alo, %bhi, %r1;
	madc.hi.cc.u32 	%r2, %ahi, %blo, %r2;
	madc.hi.u32 	%r3, %ahi, %bhi, 0;
	mad.lo.cc.u32 	%r1, %ahi, %blo, %r1;
	madc.lo.cc.u32 	%r2, %ahi, %bhi, %r2;
	addc.u32 	%r3, %r3, 0;
	mov.b64 	%rd28, {%r0,%r1};
	mov.b64 	%rd70, {%r2,%r3};
	}
	st.local.u64 	[%rd23], %rd28;
	add.s32 	%r44, %r44, 1;
	add.s32 	%r43, %r43, 1;
	add.s32 	%r42, %r42, 1;
	setp.ne.s32 	%p4, %r43, -15;
	mov.u32 	%r45, %r6;
	@%p4 bra 	$L__BB2_3;
$L__BB2_4:
	cvt.s64.s32 	%rd29, %r45;
	cvt.u64.u32 	%rd30, %r4;
	add.s64 	%rd31, %rd30, %rd29;
	shl.b64 	%rd32, %rd31, 3;
	add.s64 	%rd33, %rd1, %rd32;
	st.local.u64 	[%rd33+-120], %rd70;
	and.b32  	%r15, %r2, 63;
	ld.local.u64 	%rd72, [%rd1+16];
	ld.local.u64 	%rd71, [%rd1+24];
	setp.eq.s32 	%p5, %r15, 0;
	@%p5 bra 	$L__BB2_6;
	shl.b64 	%rd34, %rd71, %r15;
	shr.u64 	%rd35, %rd72, 1;
	xor.b32  	%r24, %r15, 63;
	shr.u64 	%rd36, %rd35, %r24;
	or.b64  	%rd71, %rd34, %rd36;
	ld.local.u64 	%rd37, [%rd1+8];
	shl.b64 	%rd38, %rd72, %r15;
	shr.u64 	%rd39, %rd37, 1;
	shr.u64 	%rd40, %rd39, %r24;
	or.b64  	%rd72, %rd38, %rd40;
$L__BB2_6:
	and.b32  	%r25, %r1, -2147483648;
	shr.u64 	%rd41, %rd71, 62;
	cvt.u32.u64 	%r26, %rd41;
	mov.b64 	{%r27, %r28}, %rd71;
	mov.b64 	{%r29, %r30}, %rd72;
	shf.l.wrap.b32 	%r31, %r30, %r27, 2;
	shf.l.wrap.b32 	%r32, %r27, %r28, 2;
	mov.b64 	%rd42, {%r31, %r32};
	shl.b64 	%rd43, %rd72, 2;
	shr.u64 	%rd44, %rd42, 63;
	cvt.u32.u64 	%r33, %rd44;
	add.s32 	%r34, %r33, %r26;
	setp.eq.s32 	%p6, %r25, 0;
	neg.s32 	%r35, %r34;
	selp.b32 	%r46, %r34, %r35, %p6;
	setp.gt.s64 	%p7, %rd42, -1;
	mov.b64 	%rd45, 0;
	{
	.reg .u32 %r0, %r1, %r2, %r3, %a0, %a1, %a2, %a3, %b0, %b1, %b2, %b3;
	mov.b64 	{%a0,%a1}, %rd45;
	mov.b64 	{%a2,%a3}, %rd45;
	mov.b64 	{%b0,%b1}, %rd43;
	mov.b64 	{%b2,%b3}, %rd42;
	sub.cc.u32 	%r0, %a0, %b0;
	subc.cc.u32 	%r1, %a1, %b1;
	subc.cc.u32 	%r2, %a2, %b2;
	subc.u32 	%r3, %a3, %b3;
	mov.b64 	%rd46, {%r0,%r1};
	mov.b64 	%rd47, {%r2,%r3};
	}
	xor.b32  	%r36, %r25, -2147483648;
	selp.b64 	%rd73, %rd42, %rd47, %p7;
	selp.b64 	%rd14, %rd43, %rd46, %p7;
	selp.b32 	%r17, %r25, %r36, %p7;
	clz.b64 	%r37, %rd73;
	cvt.u64.u32 	%rd15, %r37;
	setp.eq.s32 	%p8, %r37, 0;
	@%p8 bra 	$L__BB2_8;
	cvt.u32.u64 	%r38, %rd15;
	and.b32  	%r39, %r38, 63;
	shl.b64 	%rd48, %rd73, %r39;
	shr.u64 	%rd49, %rd14, 1;
	not.b32 	%r40, %r38;
	and.b32  	%r41, %r40, 63;
	shr.u64 	%rd50, %rd49, %r41;
	or.b64  	%rd73, %rd48, %rd50;
$L__BB2_8:
	mov.b64 	%rd51, -3958705157555305931;
	{
	.reg .u32 %r0, %r1, %r2, %r3, %alo, %ahi, %blo, %bhi;
	mov.b64 	{%alo,%ahi}, %rd73;
	mov.b64 	{%blo,%bhi}, %rd51;
	mul.lo.u32 	%r0, %alo, %blo;
	mul.hi.u32 	%r1, %alo, %blo;
	mad.lo.cc.u32 	%r1, %alo, %bhi, %r1;
	madc.hi.u32 	%r2, %alo, %bhi, 0;
	mad.lo.cc.u32 	%r1, %ahi, %blo, %r1;
	madc.hi.cc.u32 	%r2, %ahi, %blo, %r2;
	madc.hi.u32 	%r3, %ahi, %bhi, 0;
	mad.lo.cc.u32 	%r2, %ahi, %bhi, %r2;
	addc.u32 	%r3, %r3, 0;
	mov.b64 	%rd52, {%r0,%r1};
	mov.b64 	%rd53, {%r2,%r3};
	}
	setp.gt.s64 	%p9, %rd53, 0;
	{
	.reg .u32 %r0, %r1, %r2, %r3, %a0, %a1, %a2, %a3, %b0, %b1, %b2, %b3;
	mov.b64 	{%a0,%a1}, %rd52;
	mov.b64 	{%a2,%a3}, %rd53;
	mov.b64 	{%b0,%b1}, %rd52;
	mov.b64 	{%b2,%b3}, %rd53;
	add.cc.u32 	%r0, %a0, %b0;
	addc.cc.u32 	%r1, %a1, %b1;
	addc.cc.u32 	%r2, %a2, %b2;
	addc.u32 	%r3, %a3, %b3;
	mov.b64 	%rd54, {%r0,%r1};
	mov.b64 	%rd55, {%r2,%r3};
	}
	selp.b64 	%rd56, %rd55, %rd53, %p9;
	selp.s64 	%rd57, -1, 0, %p9;
	sub.s64 	%rd58, %rd57, %rd15;
	cvt.u64.u32 	%rd59, %r17;
	shl.b64 	%rd60, %rd59, 32;
	add.s64 	%rd61, %rd56, 1;
	shr.u64 	%rd62, %rd61, 10;
	add.s64 	%rd63, %rd62, 1;
	shr.u64 	%rd64, %rd63, 1;
	shl.b64 	%rd65, %rd58, 52;
	add.s64 	%rd66, %rd65, %rd64;
	add.s64 	%rd67, %rd66, 4602678819172646912;
	or.b64  	%rd68, %rd67, %rd60;
	mov.b64 	%fd4, %rd68;
$L__BB2_9:
	st.param.f64 	[func_retval0], %fd4;
	st.param.b32 	[func_retval0+8], %r46;
	ret;

}


// ===== COMPILED SASS (sm_100) =====

	.target	sm_100

	.elftype	@"ET_EXEC"


//--------------------- .note.nv.tkinfo           --------------------------
	.section	.note.nv.tkinfo,"",@"SHT_NOTE"
	.sectionflags	@"SHF_NOTE_NV_TKINFO"
	.tkinfo
        /*0018*/ 	.word	0x00000002
        /*0030*/ 	.string	""
        /*0030*/ 	.string	"ptxas"
        /*0030*/ 	.string	"Cuda compilation tools, release 13.0, V13.0.88"
        /*0030*/ 	.string	"Build cuda_13.0.r13.0/compiler.36424714_0"
        /*0030*/ 	.string	"-arch sm_100 -m 64 "



//--------------------- .note.nv.cuinfo           --------------------------
	.section	.note.nv.cuinfo,"",@"SHT_NOTE"
	.sectionflags	@"SHF_NOTE_NV_CUINFO"
        /*0018*/ 	.short	0x0002
        /*001a*/ 	.short	0x0064
        /*001c*/ 	.short	0x0082
	.zero		2


//--------------------- .nv.info                  --------------------------
	.section	.nv.info,"",@"SHT_CUDA_INFO"
	.align	4


	//----- nvinfo : EIATTR_REGCOUNT
	.align		4
        /*0000*/ 	.byte	0x04, 0x2f
        /*0002*/ 	.short	(.L_3 - .L_2)
	.align		4
.L_2:
        /*0004*/ 	.word	index@(_Z20calculate_inner_gridPdS_S_iii)
        /*0008*/ 	.word	0x00000010


	//----- nvinfo : EIATTR_FRAME_SIZE
	.align		4
.L_3:
        /*000c*/ 	.byte	0x04, 0x11
        /*000e*/ 	.short	(.L_5 - .L_4)
	.align		4
.L_4:
        /*0010*/ 	.word	index@(_Z20calculate_inner_gridPdS_S_iii)
        /*0014*/ 	.word	0x00000000


	//----- nvinfo : EIATTR_REGCOUNT
	.align		4
.L_5:
        /*0018*/ 	.byte	0x04, 0x2f
        /*001a*/ 	.short	(.L_7 - .L_6)
	.align		4
.L_6:
        /*001c*/ 	.word	index@(_Z10first_stepPdS_iiiddddddiiiiiiiiiiiidd)
        /*0020*/ 	.word	0x00000020


	//----- nvinfo : EIATTR_FRAME_SIZE
	.align		4
.L_7:
        /*0024*/ 	.byte	0x04, 0x11
        /*0026*/ 	.short	(.L_9 - .L_8)
	.align		4
.L_8:
        /*0028*/ 	.word	index@($_Z10first_stepPdS_iiiddddddiiiiiiiiiiiidd$__internal_trig_reduction_slowpathd)
        /*002c*/ 	.word	0x00000028


	//----- nvinfo : EIATTR_FRAME_SIZE
	.align		4
.L_9:
        /*0030*/ 	.byte	0x04, 0x11
        /*0032*/ 	.short	(.L_11 - .L_10)
	.align		4
.L_10:
        /*0034*/ 	.word	index@($__internal_0_$__cuda_sm20_div_rn_f64_full)
        /*0038*/ 	.word	0x00000028


	//----- nvinfo : EIATTR_FRAME_SIZE
	.align		4
.L_11:
        /*003c*/ 	.byte	0x04, 0x11
        /*003e*/ 	.short	(.L_13 - .L_12)
	.align		4
.L_12:
        /*0040*/ 	.word	index@(_Z10first_stepPdS_iiiddddddiiiiiiiiiiiidd)
        /*0044*/ 	.word	0x00000028


	//----- nvinfo : EIATTR_MIN_STACK_SIZE
	.align		4
.L_13:
        /*0048*/ 	.byte	0x04, 0x12
        /*004a*/ 	.short	(.L_15 - .L_14)
	.align		4
.L_14:
        /*004c*/ 	.word	index@(_Z10first_stepPdS_iiiddddddiiiiiiiiiiiidd)
        /*0050*/ 	.word	0x00000028


	//----- nvinfo : EIATTR_MIN_STACK_SIZE
	.align		4
.L_15:
        /*0054*/ 	.byte	0x04, 0x12
        /*0056*/ 	.short	(.L_17 - .L_16)
	.align		4
.L_16:
        /*0058*/ 	.word	index@(_Z20calculate_inner_gridPdS_S_iii)
        /*005c*/ 	.word	0x00000000
.L_17:


//--------------------- .nv.compat                --------------------------
	.section	.nv.compat,"",@"SHT_CUDA_COMPAT_INFO"
	.align	4
        /*0000*/ 	.byte	0x02, 0x09, 0x00, 0x00, 0x02, 0x02, 0x01, 0x00, 0x02, 0x05, 0x05, 0x00, 0x03, 0x07, 0x01, 0x01
        /*0010*/ 	.byte	0x02, 0x03, 0x00, 0x00, 0x02, 0x06, 0x01, 0x00, 0x04, 0x0b, 0x08, 0x00, 0x01, 0x00, 0x00, 0x00
        /*0020*/ 	.byte	0x00, 0x00, 0x00, 0x00


//--------------------- .nv.info._Z10first_stepPdS_iiiddddddiiiiiiiiiiiidd --------------------------
	.section	.nv.info._Z10first_stepPdS_iiiddddddiiiiiiiiiiiidd,"",@"SHT_CUDA_INFO"
	.sectionflags	@""
	.align	4


	//----- nvinfo : EIATTR_CUDA_API_VERSION
	.align		4
        /*0000*/ 	.byte	0x04, 0x37
        /*0002*/ 	.short	(.L_19 - .L_18)
.L_18:
        /*0004*/ 	.word	0x00000082


	//----- nvinfo : EIATTR_KPARAM_INFO
	.align		4
.L_19:
        /*0008*/ 	.byte	0x04, 0x17
        /*000a*/ 	.short	(.L_21 - .L_20)
.L_20:
        /*000c*/ 	.word	0x00000000
        /*0010*/ 	.short	0x0018
        /*0012*/ 	.short	0x0088
        /*0014*/ 	.byte	0x00, 0xf0, 0x21, 0x00


	//----- nvinfo : EIATTR_KPARAM_INFO
	.align		4
.L_21:
        /*0018*/ 	.byte	0x04, 0x17
        /*001a*/ 	.short	(.L_23 - .L_22)
.L_22:
        /*001c*/ 	.word	0x00000000
        /*0020*/ 	.short	0x0017
        /*0022*/ 	.short	0x0080
        /*0024*/ 	.byte	0x00, 0xf0, 0x21, 0x00


	//----- nvinfo : EIATTR_KPARAM_INFO
	.align		4
.L_23:
        /*0028*/ 	.byte	0x04, 0x17
        /*002a*/ 	.short	(.L_25 - .L_24)
.L_24:
        /*002c*/ 	.word	0x00000000
        /*0030*/ 	.short	0x0016
        /*0032*/ 	.short	0x007c
        /*0034*/ 	.byte	0x00, 0xf0, 0x11, 0x00


	//----- nvinfo : EIATTR_KPARAM_INFO
	.align		4
.L_25:
        /*0038*/ 	.byte	0x04, 0x17
        /*003a*/ 	.short	(.L_27 - .L_26)
.L_26:
        /*003c*/ 	.word	0x00000000
        /*0040*/ 	.short	0x0015
        /*0042*/ 	.short	0x0078
        /*0044*/ 	.byte	0x00, 0xf0, 0x11, 0x00


	//----- nvinfo : EIATTR_KPARAM_INFO
	.align		4
.L_27:
        /*0048*/ 	.byte	0x04, 0x17
        /*004a*/ 	.short	(.L_29 - .L_28)
.L_28:
        /*004c*/ 	.word	0x00000000
        /*0050*/ 	.short	0x0014
        /*0052*/ 	.short	0x0074
        /*0054*/ 	.byte	0x00, 0xf0, 0x11, 0x00


	//----- nvinfo : EIATTR_KPARAM_INFO
	.align		4
.L_29:
        /*0058*/ 	.byte	0x04, 0x17
        /*005a*/ 	.short	(.L_31 - .L_30)
.L_30:
        /*005c*/ 	.word	0x00000000
        /*0060*/ 	.short	0x0013
        /*0062*/ 	.short	0x0070
        /*0064*/ 	.byte	0x00, 0xf0, 0x11, 0x00


	//----- nvinfo : EIATTR_KPARAM_INFO
	.align		4
.L_31:
        /*0068*/ 	.byte	0x04, 0x17
        /*006a*/ 	.short	(.L_33 - .L_32)
.L_32:
        /*006c*/ 	.word	0x00000000
        /*0070*/ 	.short	0x0012
        /*0072*/ 	.short	0x006c
        /*0074*/ 	.byte	0x00, 0xf0, 0x11, 0x00


	//----- nvinfo : EIATTR_KPARAM_INFO
	.align		4
.L_33:
        /*0078*/ 	.byte	0x04, 0x17
        /*007a*/ 	.short	(.L_35 - .L_34)
.L_34:
        /*007c*/ 	.word	0x00000000
        /*0080*/ 	.short	0x0011
        /*0082*/ 	.short	0x0068
        /*0084*/ 	.byte	0x00, 0xf0, 0x11, 0x00


	//----- nvinfo : EIATTR_KPARAM_INFO
	.align		4
.L_35:
        /*0088*/ 	.byte	0x04, 0x17
        /*008a*/ 	.short	(.L_37 - .L_36)
.L_36:
        /*008c*/ 	.word	0x00000000
        /*0090*/ 	.short	0x0010
        /*0092*/ 	.short	0x0064
        /*0094*/ 	.byte	0x00, 0xf0, 0x11, 0x00


	//----- nvinfo : EIATTR_KPARAM_INFO
	.align		4
.L_37:
        /*0098*/ 	.byte	0x04, 0x17
        /*009a*/ 	.short	(.L_39 - .L_38)
.L_38:
        /*009c*/ 	.word	0x00000000
        /*00a0*/ 	.short	0x000f
        /*00a2*/ 	.short	0x0060
        /*00a4*/ 	.byte	0x00, 0xf0, 0x11, 0x00


	//----- nvinfo : EIATTR_KPARAM_INFO
	.align		4
.L_39:
        /*00a8*/ 	.byte	0x04, 0x17
        /*00aa*/ 	.short	(.L_41 - .L_40)
.L_40:
        /*00ac*/ 	.word	0x00000000
        /*00b0*/ 	.short	0x000e
        /*00b2*/ 	.short	0x005c
        /*00b4*/ 	.byte	0x00, 0xf0, 0x11, 0x00


	//----- nvinfo : EIATTR_KPARAM_INFO
	.align		4
.L_41:
        /*00b8*/ 	.byte	0x04, 0x17
        /*00ba*/ 	.short	(.L_43 - .L_42)
.L_42:
        /*00bc*/ 	.word	0x00000000
        /*00c0*/ 	.short	0x000d
        /*00c2*/ 	.short	0x0058
        /*00c4*/ 	.byte	0x00, 0xf0, 0x11, 0x00


	//----- nvinfo : EIATTR_KPARAM_INFO
	.align		4
.L_43:
        /*00c8*/ 	.byte	0x04, 0x17
        /*00ca*/ 	.short	(.L_45 - .L_44)
.L_44:
        /*00cc*/ 	.word	0x00000000
        /*00d0*/ 	.short	0x000c
        /*00d2*/ 	.short	0x0054
        /*00d4*/ 	.byte	0x00, 0xf0, 0x11, 0x00


	//----- nvinfo : EIATTR_KPARAM_INFO
	.align		4
.L_45:
        /*00d8*/ 	.byte	0x04, 0x17
        /*00da*/ 	.short	(.L_47 - .L_46)
.L_46:
        /*00dc*/ 	.word	0x00000000
        /*00e0*/ 	.short	0x000b
        /*00e2*/ 	.short	0x0050
        /*00e4*/ 	.byte	0x00, 0xf0, 0x11, 0x00


	//----- nvinfo : EIATTR_KPARAM_INFO
	.align		4
.L_47:
        /*00e8*/ 	.byte	0x04, 0x17
        /*00ea*/ 	.short	(.L_49 - .L_48)
.L_48:
        /*00ec*/ 	.word	0x00000000
        /*00f0*/ 	.short	0x000a
        /*00f2*/ 	.short	0x0048
        /*00f4*/ 	.byte	0x00, 0xf0, 0x21, 0x00


	//----- nvinfo : EIATTR_KPARAM_INFO
	.align		4
.L_49:
        /*00f8*/ 	.byte	0x04, 0x17
        /*00fa*/ 	.short	(.L_51 - .L_50)
.L_50:
        /*00fc*/ 	.word	0x00000000
        /*0100*/ 	.short	0x0009
        /*0102*/ 	.short	0x0040
        /*0104*/ 	.byte	0x00, 0xf0, 0x21, 0x00


	//----- nvinfo : EIATTR_KPARAM_INFO
	.align		4
.L_51:
        /*0108*/ 	.byte	0x04, 0x17
        /*010a*/ 	.short	(.L_53 - .L_52)
.L_52:
        /*010c*/ 	.word	0x00000000
        /*0110*/ 	.short	0x0008
        /*0112*/ 	.short	0x0038
        /*0114*/ 	.byte	0x00, 0xf0, 0x21, 0x00


	//----- nvinfo : EIATTR_KPARAM_INFO
	.align		4
.L_53:
        /*0118*/ 	.byte	0x04, 0x17
        /*011a*/ 	.short	(.L_55 - .L_54)
.L_54:
        /*011c*/ 	.word	0x00000000
        /*0120*/ 	.short	0x0007
        /*0122*/ 	.short	0x0030
        /*0124*/ 	.byte	0x00, 0xf0, 0x21, 0x00


	//----- nvinfo : EIATTR_KPARAM_INFO
	.align		4
.L_55:
        /*0128*/ 	.byte	0x04, 0x17
        /*012a*/ 	.short	(.L_57 - .L_56)
.L_56:
        /*012c*/ 	.word	0x00000000
        /*0130*/ 	.short	0x0006
        /*0132*/ 	.short	0x0028
        /*0134*/ 	.byte	0x00, 0xf0, 0x21, 0x00


	//----- nvinfo : EIATTR_KPARAM_INFO
	.align		4
.L_57:
        /*0138*/ 	.byte	0x04, 0x17
        /*013a*/ 	.short	(.L_59 - .L_58)
.L_58:
        /*013c*/ 	.word	0x00000000
        /*0140*/ 	.short	0x0005
        /*0142*/ 	.short	0x0020
        /*0144*/ 	.byte	0x00, 0xf0, 0x21, 0x00


	//----- nvinfo : EIATTR_KPARAM_INFO
	.align		4
.L_59:
        /*0148*/ 	.byte	0x04, 0x17
        /*014a*/ 	.short	(.L_61 - .L_60)
.L_60:
        /*014c*/ 	.word	0x00000000
        /*0150*/ 	.short	0x0004
        /*0152*/ 	.short	0x0018
        /*0154*/ 	.byte	0x00, 0xf0, 0x11, 0x00


	//----- nvinfo : EIATTR_KPARAM_INFO
	.align		4
.L_61:
        /*0158*/ 	.byte	0x04, 0x17
        /*015a*/ 	.short	(.L_63 - .L_62)
.L_62:
        /*015c*/ 	.word	0x00000000
        /*0160*/ 	.short	0x0003
        /*0162*/ 	.short	0x0014
        /*0164*/ 	.byte	0x00, 0xf0, 0x11, 0x00


	//----- nvinfo : EIATTR_KPARAM_INFO
	.align		4
.L_63:
        /*0168*/ 	.byte	0x04, 0x17
        /*016a*/ 	.short	(.L_65 - .L_64)
.L_64:
        /*016c*/ 	.word	0x00000000
        /*0170*/ 	.short	0x0002
        /*0172*/ 	.short	0x0010
        /*0174*/ 	.byte	0x00, 0xf0, 0x11, 0x00


	//----- nvinfo : EIATTR_KPARAM_INFO
	.align		4
.L_65:
        /*0178*/ 	.byte	0x04, 0x17
        /*017a*/ 	.short	(.L_67 - .L_66)
.L_66:
        /*017c*/ 	.word	0x00000000
        /*0180*/ 	.short	0x0001
        /*0182*/ 	.short	0x0008
        /*0184*/ 	.byte	0x00, 0xf5, 0x21, 0x00


	//----- nvinfo : EIATTR_KPARAM_INFO
	.align		4
.L_67:
        /*0188*/ 	.byte	0x04, 0x17
        /*018a*/ 	.short	(.L_69 - .L_68)
.L_68:
        /*018c*/ 	.word	0x00000000
        /*0190*/ 	.short	0x0000
        /*0192*/ 	.short	0x0000
        /*0194*/ 	.byte	0x00, 0xf5, 0x21, 0x00


	//----- nvinfo : EIATTR_SPARSE_MMA_MASK
	.align		4
.L_69:
        /*0198*/ 	.byte	0x03, 0x50
        /*019a*/ 	.short	0x0000


	//----- nvinfo : EIATTR_MAXREG_COUNT
	.align		4
        /*019c*/ 	.byte	0x03, 0x1b
        /*019e*/ 	.short	0x00ff


	//----- nvinfo : EIATTR_MERCURY_ISA_VERSION
	.align		4
        /*01a0*/ 	.byte	0x03, 0x5f
        /*01a2*/ 	.short	0x0101


	//----- nvinfo : EIATTR_VRC_CTA_INIT_COUNT
	.align		4
        /*01a4*/ 	.byte	0x02, 0x4a
	.zero		1
	.zero		1


	//----- nvinfo : EIATTR_EXIT_INSTR_OFFSETS
	.align		4
        /*01a8*/ 	.byte	0x04, 0x1c
        /*01aa*/ 	.short	(.L_71 - .L_70)


	//   ....[0]....
.L_70:
        /*01ac*/ 	.word	0x00000250


	//   ....[1]....
        /*01b0*/ 	.word	0x00000460


	//   ....[2]....
        /*01b4*/ 	.word	0x00000490


	//   ....[3]....
        /*01b8*/ 	.word	0x00001ee0


	//----- nvinfo : EIATTR_CRS_STACK_SIZE
	.align		4
.L_71:
        /*01bc*/ 	.byte	0x04, 0x1e
        /*01be*/ 	.short	(.L_73 - .L_72)
.L_72:
        /*01c0*/ 	.word	0x00000000


	//----- nvinfo : EIATTR_CBANK_PARAM_SIZE
	.align		4
.L_73:
        /*01c4*/ 	.byte	0x03, 0x19
        /*01c6*/ 	.short	0x0090


	//----- nvinfo : EIATTR_PARAM_CBANK
	.align		4
        /*01c8*/ 	.byte	0x04, 0x0a
        /*01ca*/ 	.short	(.L_75 - .L_74)
	.align		4
.L_74:
        /*01cc*/ 	.word	index@(.nv.constant0._Z10first_stepPdS_iiiddddddiiiiiiiiiiiidd)
        /*01d0*/ 	.short	0x0380
        /*01d2*/ 	.short	0x0090


	//----- nvinfo : EIATTR_SW_WAR
	.align		4
.L_75:
        /*01d4*/ 	.byte	0x04, 0x36
        /*01d6*/ 	.short	(.L_77 - .L_76)
.L_76:
        /*01d8*/ 	.word	0x00000008
.L_77:


//--------------------- .nv.info._Z20calculate_inner_gridPdS_S_iii --------------------------
	.section	.nv.info._Z20calculate_inner_gridPdS_S_iii,"",@"SHT_CUDA_INFO"
	.sectionflags	@""
	.align	4


	//----- nvinfo : EIATTR_CUDA_API_VERSION
	.align		4
        /*0000*/ 	.byte	0x04, 0x37
        /*0002*/ 	.short	(.L_79 - .L_78)
.L_78:
        /*0004*/ 	.word	0x00000082


	//----- nvinfo : EIATTR_KPARAM_INFO
	.align		4
.L_79:
        /*0008*/ 	.byte	0x04, 0x17
        /*000a*/ 	.short	(.L_81 - .L_80)
.L_80:
        /*000c*/ 	.word	0x00000000
        /*0010*/ 	.short	0x0005
        /*0012*/ 	.short	0x0020
        /*0014*/ 	.byte	0x00, 0xf0, 0x11, 0x00


	//----- nvinfo : EIATTR_KPARAM_INFO
	.align		4
.L_81:
        /*0018*/ 	.byte	0x04, 0x17
        /*001a*/ 	.short	(.L_83 - .L_82)
.L_82:
        /*001c*/ 	.word	0x00000000
        /*0020*/ 	.short	0x0004
        /*0022*/ 	.short	0x001c
        /*0024*/ 	.byte	0x00, 0xf0, 0x11, 0x00


	//----- nvinfo : EIATTR_KPARAM_INFO
	.align		4
.L_83:
        /*0028*/ 	.byte	0x04, 0x17
        /*002a*/ 	.short	(.L_85 - .L_84)
.L_84:
        /*002c*/ 	.word	0x00000000
        /*0030*/ 	.short	0x0003
        /*0032*/ 	.short	0x0018
        /*0034*/ 	.byte	0x00, 0xf0, 0x11, 0x00


	//----- nvinfo : EIATTR_KPARAM_INFO
	.align		4
.L_85:
        /*0038*/ 	.byte	0x04, 0x17
        /*003a*/ 	.short	(.L_87 - .L_86)
.L_86:
        /*003c*/ 	.word	0x00000000
        /*0040*/ 	.short	0x0002
        /*0042*/ 	.short	0x0010
        /*0044*/ 	.byte	0x00, 0xf5, 0x21, 0x00


	//----- nvinfo : EIATTR_KPARAM_INFO
	.align		4
.L_87:
        /*0048*/ 	.byte	0x04, 0x17
        /*004a*/ 	.short	(.L_89 - .L_88)
.L_88:
        /*004c*/ 	.word	0x00000000
        /*0050*/ 	.short	0x0001
        /*0052*/ 	.short	0x0008
        /*0054*/ 	.byte	0x00, 0xf5, 0x21, 0x00


	//----- nvinfo : EIATTR_KPARAM_INFO
	.align		4
.L_89:
        /*0058*/ 	.byte	0x04, 0x17
        /*005a*/ 	.short	(.L_91 - .L_90)
.L_90:
        /*005c*/ 	.word	0x00000000
        /*0060*/ 	.short	0x0000
        /*0062*/ 	.short	0x0000
        /*0064*/ 	.byte	0x00, 0xf5, 0x21, 0x00


	//----- nvinfo : EIATTR_SPARSE_MMA_MASK
	.align		4
.L_91:
        /*0068*/ 	.byte	0x03, 0x50
        /*006a*/ 	.short	0x0000


	//----- nvinfo : EIATTR_MAXREG_COUNT
	.align		4
        /*006c*/ 	.byte	0x03, 0x1b
        /*006e*/ 	.short	0x00ff


	//----- nvinfo : EIATTR_MERCURY_ISA_VERSION
	.align		4
        /*0070*/ 	.byte	0x03, 0x5f
        /*0072*/ 	.short	0x0101


	//----- nvinfo : EIATTR_VRC_CTA_INIT_COUNT
	.align		4
        /*0074*/ 	.byte	0x02, 0x4a
	.zero		1
	.zero		1


	//----- nvinfo : EIATTR_EXIT_INSTR_OFFSETS
	.align		4
        /*0078*/ 	.byte	0x04, 0x1c
        /*007a*/ 	.short	(.L_93 - .L_92)


	//   ....[0]....
.L_92:
        /*007c*/ 	.word	0x00000240


	//   ....[1]....
        /*0080*/ 	.word	0x00000460


	//   ....[2]....
        /*0084*/ 	.word	0x000004a0


	//   ....[3]....
        /*0088*/ 	.word	0x000005a0


	//----- nvinfo : EIATTR_CBANK_PARAM_SIZE
	.align		4
.L_93:
        /*008c*/ 	.byte	0x03, 0x19
        /*008e*/ 	.short	0x0024


	//----- nvinfo : EIATTR_PARAM_CBANK
	.align		4
        /*0090*/ 	.byte	0x04, 0x0a
        /*0092*/ 	.short	(.L_95 - .L_94)
	.align		4
.L_94:
        /*0094*/ 	.word	index@(.nv.constant0._Z20calculate_inner_gridPdS_S_iii)
        /*0098*/ 	.short	0x0380
        /*009a*/ 	.short	0x0024


	//----- nvinfo : EIATTR_SW_WAR
	.align		4
.L_95:
        /*009c*/ 	.byte	0x04, 0x36
        /*009e*/ 	.short	(.L_97 - .L_96)
.L_96:
        /*00a0*/ 	.word	0x00000008
.L_97:


//--------------------- .nv.callgraph             --------------------------
	.section	.nv.callgraph,"",@"SHT_CUDA_CALLGRAPH"
	.align	4
	.sectionentsize	8
	.align		4
        /*0000*/ 	.word	0x00000000
	.align		4
        /*0004*/ 	.word	0xffffffff
	.align		4
        /*0008*/ 	.word	0x00000000
	.align		4
        /*000c*/ 	.word	0xfffffffe
	.align		4
        /*0010*/ 	.word	0x00000000
	.align		4
        /*0014*/ 	.word	0xfffffffd
	.align		4
        /*0018*/ 	.word	0x00000000
	.align		4
        /*001c*/ 	.word	0xfffffffc


//--------------------- .nv.constant4             --------------------------
	.section	.nv.constant4,"a",@progbits
	.align	8
	.align		8
.nv.constant4:
        /*0000*/ 	.dword	__cudart_i2opi_d
	.align		8
        /*0008*/ 	.dword	__cudart_sin_cos_coeffs


//--------------------- .text._Z10first_stepPdS_iiiddddddiiiiiiiiiiiidd --------------------------
	.section	.text._Z10first_stepPdS_iiiddddddiiiiiiiiiiiidd,"ax",@progbits
	.align	128
        .global         _Z10first_stepPdS_iiiddddddiiiiiiiiiiiidd
        .type           _Z10first_stepPdS_iiiddddddiiiiiiiiiiiidd,@function
        .size           _Z10first_stepPdS_iiiddddddiiiiiiiiiiiidd,(.L_x_20 - _Z10first_stepPdS_iiiddddddiiiiiiiiiiiidd)
        .other          _Z10first_stepPdS_iiiddddddiiiiiiiiiiiidd,@"STO_CUDA_ENTRY STV_DEFAULT"
_Z10first_stepPdS_iiiddddddiiiiiiiiiiiidd:
.text._Z10first_stepPdS_iiiddddddiiiiiiiiiiiidd:
[----:B------:R-:W0:Y:S08]  /*0000*/  LDC R1, c[0x0][0x37c] ;  /* 0x0000df00ff017b82 */ /* 0x000e300000000800 */
[----:B------:R-:W1:Y:S01]  /*0010*/  LDC.64 R2, c[0x0][0x390] ;  /* 0x0000e400ff027b82 */ /* 0x000e620000000a00 */
[----:B0-----:R-:W-:-:S07]  /*0020*/  VIADD R1, R1, 0xffffffd8 ;  /* 0xffffffd801017836 */ /* 0x001fce0000000000 */
[----:B------:R-:W0:Y:S01]  /*0030*/  LDC R0, c[0x0][0x398] ;  /* 0x0000e600ff007b82 */ /* 0x000e220000000800 */
[----:B-1----:R-:W-:Y:S02]  /*0040*/  VIADD R5, R2, 0x2 ;  /* 0x0000000202057836 */ /* 0x002fe40000000000 */
[----:B------:R-:W-:-:S03]  /*0050*/  VIADD R4, R3, 0x2 ;  /* 0x0000000203047836 */ /* 0x000fc60000000000 */
[----:B------:R-:W-:Y:S01]  /*0060*/  IABS R6, R5 ;  /* 0x0000000500067213 */ /* 0x000fe20000000000 */
[----:B------:R-:W-:Y:S02]  /*0070*/  IMAD R8, R5, R4, RZ ;  /* 0x0000000405087224 */ /* 0x000fe400078e02ff */
[----:B0-----:R-:W-:Y:S01]  /*0080*/  IMAD.SHL.U32 R21, R0, 0x2, RZ ;  /* 0x0000000200157824 */ /* 0x001fe200078e00ff */
[----:B------:R-:W0:Y:S03]  /*0090*/  I2F.RP R7, R6 ;  /* 0x0000000600077306 */ /* 0x000e260000209400 */
[----:B------:R-:W-:Y:S01]  /*00a0*/  IMAD R10, R8, R21, RZ ;  /* 0x00000015080a7224 */ /* 0x000fe200078e02ff */
[----:B------:R-:W-:-:S04]  /*00b0*/  IABS R8, R5 ;  /* 0x0000000500087213 */ /* 0x000fc80000000000 */
[----:B------:R-:W-:Y:S01]  /*00c0*/  ISETP.GE.AND P2, PT, R10, RZ, PT ;  /* 0x000000ff0a00720c */ /* 0x000fe20003f46270 */
[----:B------:R-:W-:Y:S02]  /*00d0*/  IMAD.MOV R12, RZ, RZ, -R8 ;  /* 0x000000ffff0c7224 */ /* 0x000fe400078e0a08 */
[----:B------:R-:W-:Y:S01]  /*00e0*/  IMAD.MOV.U32 R8, RZ, RZ, RZ ;  /* 0x000000ffff087224 */ /* 0x000fe200078e00ff */
[----:B0-----:R-:W0:Y:S02]  /*00f0*/  MUFU.RCP R7, R7 ;  /* 0x0000000700077308 */ /* 0x001e240000001000 */
[----:B0-----:R-:W-:-:S06]  /*0100*/  VIADD R9, R7, 0xffffffe ;  /* 0x0ffffffe07097836 */ /* 0x001fcc0000000000 */
[----:B------:R-:W0:Y:S02]  /*0110*/  F2I.FTZ.U32.TRUNC.NTZ R9, R9 ;  /* 0x0000000900097305 */ /* 0x000e24000021f000 */
[----:B0-----:R-:W-:-:S04]  /*0120*/  IMAD.MOV R11, RZ, RZ, -R9 ;  /* 0x000000ffff0b7224 */ /* 0x001fc800078e0a09 */
[----:B------:R-:W-:Y:S01]  /*0130*/  IMAD R7, R11, R6, RZ ;  /* 0x000000060b077224 */ /* 0x000fe200078e02ff */
[----:B------:R-:W-:-:S03]  /*0140*/  IABS R11, R10 ;  /* 0x0000000a000b7213 */ /* 0x000fc60000000000 */
[----:B------:R-:W-:-:S04]  /*0150*/  IMAD.HI.U32 R8, R9, R7, R8 ;  /* 0x0000000709087227 */ /* 0x000fc800078e0008 */
[----:B------:R-:W-:Y:S02]  /*0160*/  IMAD.MOV.U32 R7, RZ, RZ, R11 ;  /* 0x000000ffff077224 */ /* 0x000fe400078e000b */
[----:B------:R-:W-:Y:S02]  /*0170*/  IMAD.MOV.U32 R9, RZ, RZ, R12 ;  /* 0x000000ffff097224 */ /* 0x000fe400078e000c */
[----:B------:R-:W-:-:S04]  /*0180*/  IMAD.HI.U32 R8, R8, R7, RZ ;  /* 0x0000000708087227 */ /* 0x000fc800078e00ff */
[----:B------:R-:W-:Y:S01]  /*0190*/  IMAD R7, R8, R9, R7 ;  /* 0x0000000908077224 */ /* 0x000fe200078e0207 */
[----:B------:R-:W-:-:S04]  /*01a0*/  LOP3.LUT R9, RZ, R5, RZ, 0x33, !PT ;  /* 0x00000005ff097212 */ /* 0x000fc800078e33ff */
[----:B------:R-:W-:-:S13]  /*01b0*/  ISETP.GT.U32.AND P0, PT, R6, R7, PT ;  /* 0x000000070600720c */ /* 0x000fda0003f04070 */
[----:B------:R-:W-:-:S04]  /*01c0*/  @!P0 IMAD.IADD R7, R7, 0x1, -R6 ;  /* 0x0000000107078824 */ /* 0x000fc800078e0a06 */
[----:B------:R-:W-:Y:S01]  /*01d0*/  IMAD.IADD R12, R7, 0x1, -R6 ;  /* 0x00000001070c7824 */ /* 0x000fe200078e0a06 */
[----:B------:R-:W-:-:S04]  /*01e0*/  ISETP.GT.U32.AND P1, PT, R6, R7, PT ;  /* 0x000000070600720c */ /* 0x000fc80003f24070 */
[----:B------:R-:W-:Y:S02]  /*01f0*/  SEL R12, R12, R7, !P1 ;  /* 0x000000070c0c7207 */ /* 0x000fe40004800000 */
[----:B------:R-:W-:-:S03]  /*0200*/  ISETP.NE.AND P1, PT, R5, RZ, PT ;  /* 0x000000ff0500720c */ /* 0x000fc60003f25270 */
[----:B------:R-:W-:-:S05]  /*0210*/  @!P2 IMAD.MOV R12, RZ, RZ, -R12 ;  /* 0x000000ffff0ca224 */ /* 0x000fca00078e0a0c */
[----:B------:R-:W-:-:S04]  /*0220*/  SEL R19, R9, R12, !P1 ;  /* 0x0000000c09137207 */ /* 0x000fc80004800000 */
[C---:B------:R-:W-:Y:S02]  /*0230*/  ISETP.GT.AND P2, PT, R19.reuse, R2, PT ;  /* 0x000000021300720c */ /* 0x040fe40003f44270 */
[----:B------:R-:W-:-:S13]  /*0240*/  ISETP.LT.AND P3, PT, R19, 0x1, PT ;  /* 0x000000011300780c */ /* 0x000fda0003f61270 */
[----:B------:R-:W-:Y:S05]  /*0250*/  @P2 EXIT P3 ;  /* 0x000000000000294d */ /* 0x000fea0001800000 */
[----:B------:R-:W-:Y:S01]  /*0260*/  IABS R2, R4 ;  /* 0x0000000400027213 */ /* 0x000fe20000000000 */
[----:B------:R-:W-:Y:S01]  /*0270*/  @!P0 VIADD R8, R8, 0x1 ;  /* 0x0000000108088836 */ /* 0x000fe20000000000 */
[----:B------:R-:W-:Y:S02]  /*0280*/  ISETP.GE.U32.AND P2, PT, R7, R6, PT ;  /* 0x000000060700720c */ /* 0x000fe40003f46070 */
[----:B------:R-:W0:Y:S01]  /*0290*/  I2F.RP R11, R2 ;  /* 0x00000002000b7306 */ /* 0x000e220000209400 */
[----:B------:R-:W-:Y:S02]  /*02a0*/  LOP3.LUT R5, R10, R5, RZ, 0x3c, !PT ;  /* 0x000000050a057212 */ /* 0x000fe400078e3cff */
[----:B------:R-:W-:Y:S02]  /*02b0*/  IABS R10, R4 ;  /* 0x00000004000a7213 */ /* 0x000fe40000000000 */
[----:B------:R-:W-:-:S03]  /*02c0*/  ISETP.GE.AND P3, PT, R5, RZ, PT ;  /* 0x000000ff0500720c */ /* 0x000fc60003f66270 */
[----:B------:R-:W-:-:S03]  /*02d0*/  IMAD.MOV R18, RZ, RZ, -R10 ;  /* 0x000000ffff127224 */ /* 0x000fc600078e0a0a */
[----:B------:R-:W-:Y:S01]  /*02e0*/  @P2 VIADD R8, R8, 0x1 ;  /* 0x0000000108082836 */ /* 0x000fe20000000000 */
[----:B0-----:R-:W0:Y:S06]  /*02f0*/  MUFU.RCP R11, R11 ;  /* 0x0000000b000b7308 */ /* 0x001e2c0000001000 */
[----:B------:R-:W-:-:S05]  /*0300*/  @!P3 IMAD.MOV R8, RZ, RZ, -R8 ;  /* 0x000000ffff08b224 */ /* 0x000fca00078e0a08 */
[----:B------:R-:W-:-:S04]  /*0310*/  SEL R8, R9, R8, !P1 ;  /* 0x0000000809087207 */ /* 0x000fc80004800000 */
[----:B------:R-:W-:Y:S02]  /*0320*/  IABS R9, R8 ;  /* 0x0000000800097213 */ /* 0x000fe40000000000 */
[----:B------:R-:W-:Y:S01]  /*0330*/  ISETP.GE.AND P2, PT, R8, RZ, PT ;  /* 0x000000ff0800720c */ /* 0x000fe20003f46270 */
[----:B0-----:R-:W-:-:S04]  /*0340*/  VIADD R6, R11, 0xffffffe ;  /* 0x0ffffffe0b067836 */ /* 0x001fc80000000000 */
[----:B------:R0:W1:Y:S02]  /*0350*/  F2I.FTZ.U32.TRUNC.NTZ R7, R6 ;  /* 0x0000000600077305 */ /* 0x000064000021f000 */
[----:B0-----:R-:W-:Y:S02]  /*0360*/  IMAD.MOV.U32 R6, RZ, RZ, RZ ;  /* 0x000000ffff067224 */ /* 0x001fe400078e00ff */
[----:B-1----:R-:W-:-:S04]  /*0370*/  IMAD.MOV R5, RZ, RZ, -R7 ;  /* 0x000000ffff057224 */ /* 0x002fc800078e0a07 */
[----:B------:R-:W-:-:S04]  /*0380*/  IMAD R5, R5, R2, RZ ;  /* 0x0000000205057224 */ /* 0x000fc800078e02ff */
[----:B------:R-:W-:-:S04]  /*0390*/  IMAD.HI.U32 R6, R7, R5, R6 ;  /* 0x0000000507067227 */ /* 0x000fc800078e0006 */
[----:B------:R-:W-:-:S04]  /*03a0*/  IMAD.MOV.U32 R5, RZ, RZ, R9 ;  /* 0x000000ffff057224 */ /* 0x000fc800078e0009 */
[----:B------:R-:W-:-:S04]  /*03b0*/  IMAD.HI.U32 R6, R6, R5, RZ ;  /* 0x0000000506067227 */ /* 0x000fc800078e00ff */
[----:B------:R-:W-:-:S05]  /*03c0*/  IMAD R18, R6, R18, R5 ;  /* 0x0000001206127224 */ /* 0x000fca00078e0205 */
[----:B------:R-:W-:-:S13]  /*03d0*/  ISETP.GT.U32.AND P0, PT, R2, R18, PT ;  /* 0x000000120200720c */ /* 0x000fda0003f04070 */
[----:B------:R-:W-:Y:S01]  /*03e0*/  @!P0 IMAD.IADD R18, R18, 0x1, -R2 ;  /* 0x0000000112128824 */ /* 0x000fe200078e0a02 */
[----:B------:R-:W-:-:S04]  /*03f0*/  ISETP.NE.AND P0, PT, R4, RZ, PT ;  /* 0x000000ff0400720c */ /* 0x000fc80003f05270 */
[----:B------:R-:W-:-:S13]  /*0400*/  ISETP.GT.U32.AND P1, PT, R2, R18, PT ;  /* 0x000000120200720c */ /* 0x000fda0003f24070 */
[----:B------:R-:W-:-:S04]  /*0410*/  @!P1 IMAD.IADD R18, R18, 0x1, -R2 ;  /* 0x0000000112129824 */ /* 0x000fc800078e0a02 */
[----:B------:R-:W-:Y:S01]  /*0420*/  @!P2 IMAD.MOV R18, RZ, RZ, -R18 ;  /* 0x000000ffff12a224 */ /* 0x000fe200078e0a12 */
[----:B------:R-:W-:-:S04]  /*0430*/  @!P0 LOP3.LUT R18, RZ, R4, RZ, 0x33, !PT ;  /* 0x00000004ff128212 */ /* 0x000fc800078e33ff */
[C---:B------:R-:W-:Y:S02]  /*0440*/  ISETP.GT.AND P0, PT, R18.reuse, R3, PT ;  /* 0x000000031200720c */ /* 0x040fe40003f04270 */
[----:B------:R-:W-:-:S13]  /*0450*/  ISETP.LT.AND P1, PT, R18, 0x1, PT ;  /* 0x000000011200780c */ /* 0x000fda0003f21270 */
[----:B------:R-:W-:Y:S05]  /*0460*/  @P0 EXIT P1 ;  /* 0x000000000000094d */ /* 0x000fea0000800000 */
[----:B------:R-:W-:-:S04]  /*0470*/  VIMNMX R3, PT, PT, R21, 0x1, PT ;  /* 0x0000000115037848 */ /* 0x000fc80003fe0100 */
[----:B------:R-:W-:-:S13]  /*0480*/  ISETP.GT.AND P0, PT, R3, R0, PT ;  /* 0x000000000300720c */ /* 0x000fda0003f04270 */
[----:B------:R-:W-:Y:S05]  /*0490*/  @P0 EXIT ;  /* 0x000000000000094d */ /* 0x000fea0003800000 */
[----:B------:R-:W0:Y:S01]  /*04a0*/  LDC R8, c[0x0][0x3e8] ;  /* 0x0000fa00ff087b82 */ /* 0x000e220000000800 */
[----:B------:R-:W1:Y:S01]  /*04b0*/  LDCU UR4, c[0x0][0x3d0] ;  /* 0x00007a00ff0477ac */ /* 0x000e620008000800 */
[----:B------:R-:W-:Y:S02]  /*04c0*/  VIADD R24, R19, 0xffffffff ;  /* 0xffffffff13187836 */ /* 0x000fe40000000000 */
[----:B------:R-:W-:Y:S01]  /*04d0*/  VIADD R25, R21, 0xffffffff ;  /* 0xffffffff15197836 */ /* 0x000fe20000000000 */
[----:B------:R-:W2:Y:S03]  /*04e0*/  LDCU UR14, c[0x0][0x3fc] ;  /* 0x00007f80ff0e77ac */ /* 0x000ea60008000800 */
[----:B------:R-:W3:Y:S01]  /*04f0*/  LDC R6, c[0x0][0x3ec] ;  /* 0x0000fb00ff067b82 */ /* 0x000ee20000000800 */
[----:B------:R-:W-:Y:S01]  /*0500*/  UMOV UR18, 0x51eb851f ;  /* 0x51eb851f00127882 */ /* 0x000fe20000000000 */
[----:B------:R-:W-:Y:S01]  /*0510*/  UMOV UR19, 0x40091eb8 ;  /* 0x40091eb800137882 */ /* 0x000fe20000000000 */
[----:B------:R-:W4:Y:S01]  /*0520*/  LDCU UR6, c[0x0][0x3f4] ;  /* 0x00007e80ff0677ac */ /* 0x000f220008000800 */
[----:B------:R-:W5:Y:S04]  /*0530*/  LDCU UR7, c[0x0][0x3f8] ;  /* 0x00007f00ff0777ac */ /* 0x000f680008000800 */
[----:B------:R-:W2:Y:S01]  /*0540*/  LDC R0, c[0x0][0x3f0] ;  /* 0x0000fc00ff007b82 */ /* 0x000ea20000000800 */
[----:B-1----:R-:W1:Y:S01]  /*0550*/  I2F.F64 R4, UR4 ;  /* 0x0000000400047d12 */ /* 0x002e620008201c00 */
[----:B------:R-:W4:Y:S01]  /*0560*/  LDCU.64 UR4, c[0x0][0x3a0] ;  /* 0x00007400ff0477ac */ /* 0x000f220008000a00 */
[----:B0-----:R-:W-:-:S05]  /*0570*/  IABS R22, R8 ;  /* 0x0000000800167213 */ /* 0x001fca0000000000 */
[----:B------:R-:W0:Y:S01]  /*0580*/  LDC R7, c[0x0][0x3dc] ;  /* 0x0000f700ff077b82 */ /* 0x000e220000000800 */
[----:B------:R-:W-:Y:S01]  /*0590*/  ISETP.NE.AND P2, PT, R8, RZ, PT ;  /* 0x000000ff0800720c */ /* 0x000fe20003f45270 */
[----:B------:R-:W5:Y:S01]  /*05a0*/  LDCU.64 UR10, c[0x0][0x3a8] ;  /* 0x00007500ff0a77ac */ /* 0x000f620008000a00 */
[----:B------:R-:W1:Y:S01]  /*05b0*/  I2F.RP R3, R22 ;  /* 0x0000001600037306 */ /* 0x000e620000209400 */
[----:B------:R-:W5:Y:S01]  /*05c0*/  LDCU.64 UR16, c[0x0][0x3c8] ;  /* 0x00007900ff1077ac */ /* 0x000f620008000a00 */
[----:B---3--:R-:W-:-:S03]  /*05d0*/  IABS R11, R6 ;  /* 0x00000006000b7213 */ /* 0x008fc60000000000 */
[----:B------:R-:W3:Y:S01]  /*05e0*/  LDC R20, c[0x0][0x3e0] ;  /* 0x0000f800ff147b82 */ /* 0x000ee20000000800 */
[----:B------:R-:W5:Y:S02]  /*05f0*/  LDCU.64 UR8, c[0x0][0x3b8] ;  /* 0x00007700ff0877ac */ /* 0x000f640008000a00 */
[----:B------:R-:W4:Y:S01]  /*0600*/  I2F.RP R9, R11 ;  /* 0x0000000b00097306 */ /* 0x000f220000209400 */
[----:B------:R-:W5:Y:S01]  /*0610*/  LDCU.64 UR12, c[0x0][0x3c0] ;  /* 0x00007800ff0c77ac */ /* 0x000f620008000a00 */
[----:B--2---:R-:W-:-:S06]  /*0620*/  IABS R2, R0 ;  /* 0x0000000000027213 */ /* 0x004fcc0000000000 */
[----:B-1----:R-:W1:Y:S08]  /*0630*/  MUFU.RCP R3, R3 ;  /* 0x0000000300037308 */ /* 0x002e700000001000 */
[----:B------:R-:W2:Y:S08]  /*0640*/  I2F.RP R10, R2 ;  /* 0x00000002000a7306 */ /* 0x000eb00000209400 */
[----:B----4-:R-:W4:Y:S01]  /*0650*/  MUFU.RCP R9, R9 ;  /* 0x0000000900097308 */ /* 0x010f220000001000 */
[----:B-1----:R-:W-:-:S02]  /*0660*/  VIADD R16, R3, 0xffffffe ;  /* 0x0ffffffe03107836 */ /* 0x002fc40000000000 */
[----:B------:R-:W1:Y:S05]  /*0670*/  LDC R3, c[0x0][0x3e4] ;  /* 0x0000f900ff037b82 */ /* 0x000e6a0000000800 */
[----:B--2---:R-:W2:Y:S08]  /*0680*/  MUFU.RCP R10, R10 ;  /* 0x0000000a000a7308 */ /* 0x004eb00000001000 */
[----:B------:R5:W3:Y:S01]  /*0690*/  F2I.FTZ.U32.TRUNC.NTZ R17, R16 ;  /* 0x0000001000117305 */ /* 0x000ae2000021f000 */
[----:B----4-:R-:W-:-:S07]  /*06a0*/  VIADD R14, R9, 0xffffffe ;  /* 0x0ffffffe090e7836 */ /* 0x010fce0000000000 */
[----:B------:R-:W4:Y:S01]  /*06b0*/  F2I.FTZ.U32.TRUNC.NTZ R15, R14 ;  /* 0x0000000e000f7305 */ /* 0x000f22000021f000 */
[----:B--2---:R-:W-:Y:S01]  /*06c0*/  VIADD R12, R10, 0xffffffe ;  /* 0x0ffffffe0a0c7836 */ /* 0x004fe20000000000 */
[----:B0-----:R-:W-:Y:S01]  /*06d0*/  IABS R10, R7 ;  /* 0x00000007000a7213 */ /* 0x001fe20000000000 */
[----:B-----5:R-:W-:Y:S02]  /*06e0*/  IMAD.MOV.U32 R16, RZ, RZ, RZ ;  /* 0x000000ffff107224 */ /* 0x020fe400078e00ff */
[----:B---3--:R-:W-:-:S03]  /*06f0*/  IMAD.MOV R9, RZ, RZ, -R17 ;  /* 0x000000ffff097224 */ /* 0x008fc600078e0a11 */
[----:B------:R-:W0:Y:S01]  /*0700*/  F2I.FTZ.U32.TRUNC.NTZ R13, R12 ;  /* 0x0000000c000d7305 */ /* 0x000e22000021f000 */
[----:B------:R-:W-:Y:S02]  /*0710*/  IMAD R9, R9, R22, RZ ;  /* 0x0000001609097224 */ /* 0x000fe400078e02ff */
[----:B----4-:R-:W-:Y:S02]  /*0720*/  IMAD.MOV R14, RZ, RZ, -R15 ;  /* 0x000000ffff0e7224 */ /* 0x010fe400078e0a0f */
[----:B------:R-:W-:-:S03]  /*0730*/  IMAD.HI.U32 R16, R17, R9, R16 ;  /* 0x0000000911107227 */ /* 0x000fc600078e0010 */
[----:B------:R-:W2:Y:S01]  /*0740*/  MUFU.RCP64H R17, R5 ;  /* 0x0000000500117308 */ /* 0x000ea20000001800 */
[----:B------:R-:W-:Y:S02]  /*0750*/  IMAD R23, R14, R11, RZ ;  /* 0x0000000b0e177224 */ /* 0x000fe400078e02ff */
[----:B------:R-:W-:Y:S01]  /*0760*/  IMAD.MOV.U32 R9, RZ, RZ, R10 ;  /* 0x000000ffff097224 */ /* 0x000fe200078e000a */
[----:B------:R-:W-:Y:S01]  /*0770*/  IABS R10, R20 ;  /* 0x00000014000a7213 */ /* 0x000fe20000000000 */
[----:B------:R-:W-:Y:S02]  /*0780*/  IMAD.MOV.U32 R14, RZ, RZ, RZ ;  /* 0x000000ffff0e7224 */ /* 0x000fe400078e00ff */
[----:B------:R-:W-:-:S04]  /*0790*/  IMAD.HI.U32 R16, R16, R9, RZ ;  /* 0x0000000910107227 */ /* 0x000fc800078e00ff */
[----:B------:R-:W-:-:S04]  /*07a0*/  IMAD.HI.U32 R15, R15, R23, R14 ;  /* 0x000000170f0f7227 */ /* 0x000fc800078e000e */
[----:B0-----:R-:W-:Y:S02]  /*07b0*/  IMAD.MOV R12, RZ, RZ, -R13 ;  /* 0x000000ffff0c7224 */ /* 0x001fe400078e0a0d */
[----:B------:R-:W-:Y:S02]  /*07c0*/  IMAD.MOV R16, RZ, RZ, -R16 ;  /* 0x000000ffff107224 */ /* 0x000fe400078e0a10 */
[----:B------:R-:W-:Y:S02]  /*07d0*/  IMAD.MOV.U32 R23, RZ, RZ, R12 ;  /* 0x000000ffff177224 */ /* 0x000fe400078e000c */
[----:B------:R-:W-:-:S04]  /*07e0*/  IMAD.HI.U32 R15, R15, R10, RZ ;  /* 0x0000000a0f0f7227 */ /* 0x000fc800078e00ff */
[C---:B------:R-:W-:Y:S02]  /*07f0*/  IMAD R9, R22.reuse, R16, R9 ;  /* 0x0000001016097224 */ /* 0x040fe400078e0209 */
[----:B------:R-:W-:Y:S02]  /*0800*/  IMAD.MOV.U32 R16, RZ, RZ, 0x1 ;  /* 0x00000001ff107424 */ /* 0x000fe400078e00ff */
[----:B------:R-:W-:Y:S01]  /*0810*/  IMAD R23, R23, R2, RZ ;  /* 0x0000000217177224 */ /* 0x000fe200078e02ff */
[----:B------:R-:W-:Y:S01]  /*0820*/  ISETP.GT.U32.AND P0, PT, R22, R9, PT ;  /* 0x000000091600720c */ /* 0x000fe20003f04070 */
[----:B------:R-:W-:Y:S02]  /*0830*/  IMAD.MOV.U32 R12, RZ, RZ, RZ ;  /* 0x000000ffff0c7224 */ /* 0x000fe400078e00ff */
[----:B------:R-:W-:Y:S02]  /*0840*/  IMAD.MOV R15, RZ, RZ, -R15 ;  /* 0x000000ffff0f7224 */ /* 0x000fe400078e0a0f */
[----:B------:R-:W-:Y:S01]  /*0850*/  IMAD.HI.U32 R14, R13, R23, R12 ;  /* 0x000000170d0e7227 */ /* 0x000fe200078e000c */
[----:B--2---:R-:W-:Y:S01]  /*0860*/  DFMA R12, -R4, R16, 1 ;  /* 0x3ff00000040c742b */ /* 0x004fe20000000110 */
[----:B-1----:R-:W-:-:S02]  /*0870*/  IABS R23, R3 ;  /* 0x0000000300177213 */ /* 0x002fc40000000000 */
[----:B------:R-:W-:-:S03]  /*0880*/  IMAD R10, R11, R15, R10 ;  /* 0x0000000f0b0a7224 */ /* 0x000fc600078e020a */
[----:B------:R-:W-:Y:S02]  /*0890*/  IMAD.HI.U32 R14, R14, R23, RZ ;  /* 0x000000170e0e7227 */ /* 0x000fe400078e00ff */
[----:B------:R-:W-:Y:S01]  /*08a0*/  ISETP.GT.U32.AND P1, PT, R11, R10, PT ;  /* 0x0000000a0b00720c */ /* 0x000fe20003f24070 */
[----:B------:R-:W-:Y:S01]  /*08b0*/  DFMA R12, R12, R12, R12 ;  /* 0x0000000c0c0c722b */ /* 0x000fe2000000000c */
[----:B------:R-:W-:Y:S02]  /*08c0*/  IMAD.MOV R14, RZ, RZ, -R14 ;  /* 0x000000ffff0e7224 */ /* 0x000fe400078e0a0e */
[----:B------:R-:W-:Y:S01]  /*08d0*/  @!P0 IMAD.IADD R9, R9, 0x1, -R22 ;  /* 0x0000000109098824 */ /* 0x000fe200078e0a16 */
[----:B------:R-:W-:Y:S01]  /*08e0*/  ISETP.GE.AND P0, PT, R7, RZ, PT ;  /* 0x000000ff0700720c */ /* 0x000fe20003f06270 */
[----:B------:R-:W-:Y:S02]  /*08f0*/  IMAD R23, R2, R14, R23 ;  /* 0x0000000e02177224 */ /* 0x000fe400078e0217 */
[----:B------:R-:W-:Y:S01]  /*0900*/  VIADD R14, R18, 0xffffffff ;  /* 0xffffffff120e7836 */ /* 0x000fe20000000000 */
[----:B------:R-:W-:-:S02]  /*0910*/  DFMA R16, R16, R12, R16 ;  /* 0x0000000c1010722b */ /* 0x000fc40000000010 */
[----:B------:R-:W-:Y:S01]  /*0920*/  ISETP.GT.U32.AND P4, PT, R2, R23, PT ;  /* 0x000000170200720c */ /* 0x000fe20003f84070 */
[----:B------:R-:W0:Y:S01]  /*0930*/  I2F.F64 R12, R24 ;  /* 0x00000018000c7312 */ /* 0x000e220000201c00 */
[----:B------:R-:W-:Y:S01]  /*0940*/  @!P1 IMAD.IADD R10, R10, 0x1, -R11 ;  /* 0x000000010a0a9824 */ /* 0x000fe200078e0a0b */
[----:B------:R-:W-:-:S03]  /*0950*/  ISETP.GT.U32.AND P1, PT, R22, R9, PT ;  /* 0x000000091600720c */ /* 0x000fc60003f24070 */
[----:B------:R-:W-:Y:S01]  /*0960*/  DFMA R18, -R4, R16, 1 ;  /* 0x3ff000000412742b */ /* 0x000fe20000000110 */
[----:B------:R-:W-:Y:S02]  /*0970*/  ISETP.GT.U32.AND P3, PT, R11, R10, PT ;  /* 0x0000000a0b00720c */ /* 0x000fe40003f64070 */
[----:B------:R-:W1:Y:S04]  /*0980*/  I2F.F64 R14, R14 ;  /* 0x0000000e000e7312 */ /* 0x000e680000201c00 */
[----:B------:R-:W-:Y:S01]  /*0990*/  @!P4 IMAD.IADD R23, R23, 0x1, -R2 ;  /* 0x000000011717c824 */ /* 0x000fe200078e0a02 */
[----:B------:R-:W-:Y:S02]  /*09a0*/  DFMA R18, R16, R18, R16 ;  /* 0x000000121012722b */ /* 0x000fe40000000010 */
[----:B------:R-:W-:Y:S01]  /*09b0*/  @!P1 IMAD.IADD R9, R9, 0x1, -R22 ;  /* 0x0000000109099824 */ /* 0x000fe200078e0a16 */
[----:B------:R-:W-:Y:S01]  /*09c0*/  ISETP.GE.AND P1, PT, R20, RZ, PT ;  /* 0x000000ff1400720c */ /* 0x000fe20003f26270 */
[----:B------:R-:W-:Y:S01]  /*09d0*/  I2F.F64 R16, R25 ;  /* 0x0000001900107312 */ /* 0x000fe20000201c00 */
[----:B------:R-:W-:Y:S01]  /*09e0*/  ISETP.GT.U32.AND P4, PT, R2, R23, PT ;  /* 0x000000170200720c */ /* 0x000fe20003f84070 */
[----:B------:R-:W-:Y:S01]  /*09f0*/  @!P3 IMAD.IADD R10, R10, 0x1, -R11 ;  /* 0x000000010a0ab824 */ /* 0x000fe200078e0a0b */
[----:B------:R-:W-:Y:S01]  /*0a00*/  ISETP.NE.AND P3, PT, R6, RZ, PT ;  /* 0x000000ff0600720c */ /* 0x000fe20003f65270 */
[----:B------:R-:W-:Y:S01]  /*0a10*/  IMAD.MOV.U32 R22, RZ, RZ, R9 ;  /* 0x000000ffff167224 */ /* 0x000fe200078e0009 */
[----:B0-----:R-:W-:Y:S01]  /*0a20*/  DMUL R12, R12, UR4 ;  /* 0x000000040c0c7c28 */ /* 0x001fe20008000000 */
[----:B------:R-:W-:Y:S01]  /*0a30*/  IMAD.MOV.U32 R7, RZ, RZ, R10 ;  /* 0x000000ffff077224 */ /* 0x000fe200078e000a */
[----:B------:R-:W-:Y:S01]  /*0a40*/  DMUL R10, R18, UR18 ;  /* 0x00000012120a7c28 */ /* 0x000fe20008000000 */
[----:B------:R-:W-:Y:S01]  /*0a50*/  @!P0 IMAD.MOV R22, RZ, RZ, -R22 ;  /* 0x000000ffff168224 */ /* 0x000fe200078e0a16 */
[----:B------:R-:W-:Y:S01]  /*0a60*/  @!P2 LOP3.LUT R22, RZ, R8, RZ, 0x33, !PT ;  /* 0x00000008ff16a212 */ /* 0x000fe200078e33ff */
[----:B------:R-:W0:Y:S01]  /*0a70*/  I2F.F64 R20, UR6 ;  /* 0x0000000600147d12 */ /* 0x000e220008201c00 */
[----:B------:R-:W-:Y:S01]  /*0a80*/  ISETP.GE.AND P2, PT, R3, RZ, PT ;  /* 0x000000ff0300720c */ /* 0x000fe20003f46270 */
[----:B------:R-:W-:Y:S01]  /*0a90*/  @!P1 IMAD.MOV R7, RZ, RZ, -R7 ;  /* 0x000000ffff079224 */ /* 0x000fe200078e0a07 */
[----:B------:R-:W-:Y:S01]  /*0aa0*/  ISETP.NE.AND P0, PT, R0, RZ, PT ;  /* 0x000000ff0000720c */ /* 0x000fe20003f05270 */
[----:B------:R-:W-:Y:S01]  /*0ab0*/  @!P4 IMAD.IADD R23, R23, 0x1, -R2 ;  /* 0x000000011717c824 */ /* 0x000fe200078e0a02 */
[----:B------:R-:W-:Y:S01]  /*0ac0*/  DFMA R26, -R4, R10, UR18 ;  /* 0x00000012041a7e2b */ /* 0x000fe2000800010a */
[----:B------:R-:W2:Y:S01]  /*0ad0*/  LDCU.64 UR18, c[0x0][0x3b0] ;  /* 0x00007600ff1277ac */ /* 0x000ea20008000a00 */
[----:B------:R-:W-:Y:S01]  /*0ae0*/  @!P3 LOP3.LUT R7, RZ, R6, RZ, 0x33, !PT ;  /* 0x00000006ff07b212 */ /* 0x000fe200078e33ff */
[----:B------:R-:W3:Y:S01]  /*0af0*/  I2F.F64 R8, UR14 ;  /* 0x0000000e00087d12 */ /* 0x000ee20008201c00 */
[----:B------:R-:W-:Y:S01]  /*0b00*/  VIMNMX R2, PT, PT, R22, UR6, PT ;  /* 0x0000000616027c48 */ /* 0x000fe2000bfe0100 */
[----:B-1----:R-:W-:Y:S01]  /*0b10*/  DMUL R14, R14, UR10 ;  /* 0x0000000a0e0e7c28 */ /* 0x002fe20008000000 */
[----:B------:R-:W-:-:S02]  /*0b20*/  VIMNMX R7, PT, PT, R7, UR7, PT ;  /* 0x0000000707077c48 */ /* 0x000fc4000bfe0100 */
[----:B------:R-:W-:Y:S01]  /*0b30*/  DFMA R18, R18, R26, R10 ;  /* 0x0000001a1212722b */ /* 0x000fe2000000000a */
[----:B------:R-:W-:Y:S01]  /*0b40*/  @!P2 IMAD.MOV R23, RZ, RZ, -R23 ;  /* 0x000000ffff17a224 */ /* 0x000fe200078e0a17 */
[----:B0-----:R-:W-:Y:S01]  /*0b50*/  DFMA R12, R20, UR8, R12 ;  /* 0x00000008140c7c2b */ /* 0x001fe2000800000c */
[----:B------:R-:W0:Y:S01]  /*0b60*/  I2F.F64 R24, UR7 ;  /* 0x0000000700187d12 */ /* 0x000e220008201c00 */
[----:B------:R-:W-:-:S04]  /*0b70*/  @!P0 LOP3.LUT R23, RZ, R0, RZ, 0x33, !PT ;  /* 0x00000000ff178212 */ /* 0x000fc800078e33ff */
[----:B------:R-:W-:Y:S02]  /*0b80*/  VIMNMX R23, PT, PT, R23, UR14, PT ;  /* 0x0000000e17177c48 */ /* 0x000fe4000bfe0100 */
[----:B------:R-:W-:Y:S01]  /*0b90*/  FFMA R0, RZ, R5, R19 ;  /* 0x00000005ff007223 */ /* 0x000fe20000000013 */
[----:B------:R-:W1:Y:S01]  /*0ba0*/  I2F.F64 R2, R2 ;  /* 0x0000000200027312 */ /* 0x000e620000201c00 */
[----:B---3--:R-:W-:-:S03]  /*0bb0*/  DMUL R10, R8, UR16 ;  /* 0x00000010080a7c28 */ /* 0x008fc60008000000 */
[----:B------:R-:W-:Y:S01]  /*0bc0*/  FSETP.GT.AND P0, PT, |R0|, 1.469367938527859385e-39, PT ;  /* 0x001000000000780b */ /* 0x000fe20003f04200 */
[----:B0-----:R-:W-:-:S03]  /*0bd0*/  DFMA R24, R24, UR12, R14 ;  /* 0x0000000c18187c2b */ /* 0x001fc6000800000e */
[----:B------:R-:W0:Y:S01]  /*0be0*/  I2F.F64 R6, R7 ;  /* 0x0000000700067312 */ /* 0x000e220000201c00 */
[----:B--2---:R-:W-:Y:S02]  /*0bf0*/  DFMA R10, R16, UR18, R10 ;  /* 0x00000012100a7c2b */ /* 0x004fe4000800000a */
[----:B-1----:R-:W-:-:S05]  /*0c00*/  DFMA R14, R2, UR4, R12 ;  /* 0x00000004020e7c2b */ /* 0x002fca000800000c */
[----:B------:R-:W1:Y:S01]  /*0c10*/  I2F.F64 R8, R23 ;  /* 0x0000001700087312 */ /* 0x000e620000201c00 */
[----:B------:R-:W-:Y:S01]  /*0c20*/  IMAD.MOV.U32 R2, RZ, RZ, 0x51eb851f ;  /* 0x51eb851fff027424 */ /* 0x000fe200078e00ff */
[----:B0-----:R-:W-:Y:S02]  /*0c30*/  DFMA R12, R6, UR10, R24 ;  /* 0x0000000a060c7c2b */ /* 0x001fe40008000018 */
[----:B-1----:R-:W-:Y:S01]  /*0c40*/  DFMA R8, R8, UR18, R10 ;  /* 0x0000001208087c2b */ /* 0x002fe2000800000a */
[----:B------:R-:W-:Y:S10]  /*0c50*/  @P0 BRA `(.L_x_0) ;  /* 0x0000000000100947 */ /* 0x000ff40003800000 */
[----:B------:R-:W-:Y:S01]  /*0c60*/  IMAD.MOV.U32 R7, RZ, RZ, R5 ;  /* 0x000000ffff077224 */ /* 0x000fe200078e0005 */
[----:B------:R-:W-:Y:S01]  /*0c70*/  MOV R0, 0xca0 ;  /* 0x00000ca000007802 */ /* 0x000fe20000000f00 */
[----:B------:R-:W-:-:S07]  /*0c80*/  IMAD.MOV.U32 R3, RZ, RZ, 0x40091eb8 ;  /* 0x40091eb8ff037424 */ /* 0x000fce00078e00ff */
[----:B------:R-:W-:Y:S05]  /*0c90*/  CALL.REL.NOINC `($__internal_0_$__cuda_sm20_div_rn_f64_full) ;  /* 0x0000001000947944 */ /* 0x000fea0003c00000 */
.L_x_0:
[----:B------:R-:W-:Y:S01]  /*0ca0*/  DMUL R14, R14, R18 ;  /* 0x000000120e0e7228 */ /* 0x000fe20000000000 */
[----:B------:R-:W0:Y:S07]  /*0cb0*/  LDCU.64 UR6, c[0x0][0x358] ;  /* 0x00006b00ff0677ac */ /* 0x000e2e0008000a00 */
[----:B------:R-:W-:-:S14]  /*0cc0*/  DSETP.NEU.AND P0, PT, |R14|, +INF , PT ;  /* 0x7ff000000e00742a */ /* 0x000fdc0003f0d200 */
[----:B------:R-:W-:Y:S01]  /*0cd0*/  @!P0 DMUL R24, RZ, R14 ;  /* 0x0000000eff188228 */ /* 0x000fe20000000000 */
[----:B------:R-:W-:Y:S01]  /*0ce0*/  @!P0 IMAD.MOV.U32 R0, RZ, RZ, RZ ;  /* 0x000000ffff008224 */ /* 0x000fe200078e00ff */
[----:B0-----:R-:W-:Y:S09]  /*0cf0*/  @!P0 BRA `(.L_x_1) ;  /* 0x00000000005c8947 */ /* 0x001ff20003800000 */
[----:B------:R-:W-:Y:S01]  /*0d00*/  UMOV UR4, 0x6dc9c883 ;  /* 0x6dc9c88300047882 */ /* 0x000fe20000000000 */
[----:B------:R-:W-:Y:S01]  /*0d10*/  UMOV UR5, 0x3fe45f30 ;  /* 0x3fe45f3000057882 */ /* 0x000fe20000000000 */
[C---:B------:R-:W-:Y:S02]  /*0d20*/  DSETP.GE.AND P0, PT, |R14|.reuse, 2.14748364800000000000e+09, PT ;  /* 0x41e000000e00742a */ /* 0x040fe40003f06200 */
[----:B------:R-:W-:Y:S01]  /*0d30*/  DMUL R4, R14, UR4 ;  /* 0x000000040e047c28 */ /* 0x000fe20008000000 */
[----:B------:R-:W-:Y:S01]  /*0d40*/  UMOV UR4, 0x54442d18 ;  /* 0x54442d1800047882 */ /* 0x000fe20000000000 */
[----:B------:R-:W-:-:S04]  /*0d50*/  UMOV UR5, 0x3ff921fb ;  /* 0x3ff921fb00057882 */ /* 0x000fc80000000000 */
[----:B------:R-:W0:Y:S08]  /*0d60*/  F2I.F64 R0, R4 ;  /* 0x0000000400007311 */ /* 0x000e300000301100 */
[----:B0-----:R-:W0:Y:S02]  /*0d70*/  I2F.F64 R24, R0 ;  /* 0x0000000000187312 */ /* 0x001e240000201c00 */
[----:B0-----:R-:W-:Y:S01]  /*0d80*/  DFMA R6, R24, -UR4, R14 ;  /* 0x8000000418067c2b */ /* 0x001fe2000800000e */
[----:B------:R-:W-:Y:S01]  /*0d90*/  UMOV UR4, 0x33145c00 ;  /* 0x33145c0000047882 */ /* 0x000fe20000000000 */
[----:B------:R-:W-:-:S06]  /*0da0*/  UMOV UR5, 0x3c91a626 ;  /* 0x3c91a62600057882 */ /* 0x000fcc0000000000 */
[----:B------:R-:W-:Y:S01]  /*0db0*/  DFMA R6, R24, -UR4, R6 ;  /* 0x8000000418067c2b */ /* 0x000fe20008000006 */
[----:B------:R-:W-:Y:S01]  /*0dc0*/  UMOV UR4, 0x252049c0 ;  /* 0x252049c000047882 */ /* 0x000fe20000000000 */
[----:B------:R-:W-:-:S06]  /*0dd0*/  UMOV UR5, 0x397b839a ;  /* 0x397b839a00057882 */ /* 0x000fcc0000000000 */
[----:B------:R-:W-:Y:S01]  /*0de0*/  DFMA R24, R24, -UR4, R6 ;  /* 0x8000000418187c2b */ /* 0x000fe20008000006 */
[----:B------:R-:W-:Y:S10]  /*0df0*/  @!P0 BRA `(.L_x_1) ;  /* 0x00000000001c8947 */ /* 0x000ff40003800000 */
[----:B------:R-:W-:Y:S01]  /*0e00*/  IMAD.MOV.U32 R10, RZ, RZ, R14 ;  /* 0x000000ffff0a7224 */ /* 0x000fe200078e000e */
[----:B------:R-:W-:Y:S01]  /*0e10*/  MOV R0, 0xe40 ;  /* 0x00000e4000007802 */ /* 0x000fe20000000f00 */
[----:B------:R-:W-:-:S07]  /*0e20*/  IMAD.MOV.U32 R3, RZ, RZ, R15 ;  /* 0x000000ffff037224 */ /* 0x000fce00078e000f */
[----:B------:R-:W-:Y:S05]  /*0e30*/  CALL.REL.NOINC `($_Z10first_stepPdS_iiiddddddiiiiiiiiiiiidd$__internal_trig_reduction_slowpathd) ;  /* 0x0000001400a07944 */ /* 0x000fea0003c00000 */
[----:B------:R-:W-:Y:S02]  /*0e40*/  IMAD.MOV.U32 R0, RZ, RZ, R3 ;  /* 0x000000ffff007224 */ /* 0x000fe400078e0003 */
[----:B------:R-:W-:Y:S02]  /*0e50*/  IMAD.MOV.U32 R24, RZ, RZ, R10 ;  /* 0x000000ffff187224 */ /* 0x000fe400078e000a */
[----:B------:R-:W-:-:S07]  /*0e60*/  IMAD.MOV.U32 R25, RZ, RZ, R11 ;  /* 0x000000ffff197224 */ /* 0x000fce00078e000b */
.L_x_1:
[----:B------:R-:W0:Y:S01]  /*0e70*/  LDCU.64 UR4, c[0x4][0x8] ;  /* 0x01000100ff0477ac */ /* 0x000e220008000a00 */
[----:B------:R-:W-:-:S05]  /*0e80*/  IMAD.SHL.U32 R3, R0, 0x40, RZ ;  /* 0x0000004000037824 */ /* 0x000fca00078e00ff */
[----:B------:R-:W-:-:S04]  /*0e90*/  LOP3.LUT R3, R3, 0x40, RZ, 0xc0, !PT ;  /* 0x0000004003037812 */ /* 0x000fc800078ec0ff */
[----:B0-----:R-:W-:Y:S01]  /*0ea0*/  IADD3 R28, P0, PT, R3, UR4, RZ ;  /* 0x00000004031c7c10 */ /* 0x001fe2000ff1e0ff */
[----:B------:R-:W0:Y:S04]  /*0eb0*/  LDCU UR4, c[0x0][0x3d4] ;  /* 0x00007a80ff0477ac */ /* 0x000e280008000800 */
[----:B------:R-:W-:-:S05]  /*0ec0*/  IMAD.X R29, RZ, RZ, UR5, P0 ;  /* 0x00000005ff1d7e24 */ /* 0x000fca00080e06ff */
[----:B------:R-:W2:Y:S04]  /*0ed0*/  LDG.E.128.CONSTANT R4, desc[UR6][R28.64] ;  /* 0x000000061c047981 */ /* 0x000ea8000c1e9d00 */
[----:B------:R-:W3:Y:S04]  /*0ee0*/  LDG.E.128.CONSTANT R16, desc[UR6][R28.64+0x10] ;  /* 0x000010061c107981 */ /* 0x000ee8000c1e9d00 */
[----:B------:R-:W4:Y:S01]  /*0ef0*/  LDG.E.128.CONSTANT R20, desc[UR6][R28.64+0x20] ;  /* 0x000020061c147981 */ /* 0x000f22000c1e9d00 */
[----:B------:R-:W-:Y:S01]  /*0f00*/  LOP3.LUT R3, R0, 0x1, RZ, 0xc0, !PT ;  /* 0x0000000100037812 */ /* 0x000fe200078ec0ff */
[----:B0-----:R-:W0:Y:S01]  /*0f10*/  I2F.F64 R10, UR4 ;  /* 0x00000004000a7d12 */ /* 0x001e220008201c00 */
[----:B------:R-:W-:Y:S01]  /*0f20*/  IMAD.MOV.U32 R26, RZ, RZ, 0x20fd8164 ;  /* 0x20fd8164ff1a7424 */ /* 0x000fe200078e00ff */
[----:B------:R-:W-:Y:S01]  /*0f30*/  DMUL R14, R24, R24 ;  /* 0x00000018180e7228 */ /* 0x000fe20000000000 */
[----:B------:R-:W-:Y:S01]  /*0f40*/  ISETP.NE.U32.AND P0, PT, R3, 0x1, PT ;  /* 0x000000010300780c */ /* 0x000fe20003f05070 */
[----:B------:R-:W-:Y:S01]  /*0f50*/  IMAD.MOV.U32 R3, RZ, RZ, 0x3da8ff83 ;  /* 0x3da8ff83ff037424 */ /* 0x000fe200078e00ff */
[----:B------:R-:W-:Y:S01]  /*0f60*/  UMOV UR4, 0x51eb851f ;  /* 0x51eb851f00047882 */ /* 0x000fe20000000000 */
[----:B------:R-:W-:Y:S01]  /*0f70*/  UMOV UR5, 0x40091eb8 ;  /* 0x40091eb800057882 */ /* 0x000fe20000000000 */
[----:B------:R-:W-:-:S02]  /*0f80*/  FSEL R26, R26, -8.06006814911005101289e+34, !P0 ;  /* 0xf9785eba1a1a7808 */ /* 0x000fc40004000000 */
[----:B------:R-:W-:-:S06]  /*0f90*/  FSEL R27, -R3, 0.11223486810922622681, !P0 ;  /* 0x3de5db65031b7808 */ /* 0x000fcc0004000100 */
[----:B--2---:R-:W-:Y:S01]  /*0fa0*/  DFMA R26, R14, R26, R4 ;  /* 0x0000001a0e1a722b */ /* 0x004fe20000000004 */
[----:B0-----:R-:W0:Y:S01]  /*0fb0*/  MUFU.RCP64H R5, R11 ;  /* 0x0000000b00057308 */ /* 0x001e220000001800 */
[----:B------:R-:W-:-:S06]  /*0fc0*/  IMAD.MOV.U32 R4, RZ, RZ, 0x1 ;  /* 0x00000001ff047424 */ /* 0x000fcc00078e00ff */
[----:B------:R-:W-:-:S08]  /*0fd0*/  DFMA R6, R14, R26, R6 ;  /* 0x0000001a0e06722b */ /* 0x000fd00000000006 */
[----:B---3--:R-:W-:Y:S02]  /*0fe0*/  DFMA R6, R14, R6, R16 ;  /* 0x000000060e06722b */ /* 0x008fe40000000010 */
[----:B0-----:R-:W-:-:S06]  /*0ff0*/  DFMA R26, -R10, R4, 1 ;  /* 0x3ff000000a1a742b */ /* 0x001fcc0000000104 */
[----:B------:R-:W-:Y:S02]  /*1000*/  DFMA R6, R14, R6, R18 ;  /* 0x000000060e06722b */ /* 0x000fe40000000012 */
[----:B------:R-:W-:-:S06]  /*1010*/  DFMA R26, R26, R26, R26 ;  /* 0x0000001a1a1a722b */ /* 0x000fcc000000001a */
[----:B----4-:R-:W-:Y:S02]  /*1020*/  DFMA R20, R14, R6, R20 ;  /* 0x000000060e14722b */ /* 0x010fe40000000014 */
[----:B------:R-:W-:-:S06]  /*1030*/  DFMA R4, R4, R26, R4 ;  /* 0x0000001a0404722b */ /* 0x000fcc0000000004 */
[----:B------:R-:W-:Y:S02]  /*1040*/  DFMA R20, R14, R20, R22 ;  /* 0x000000140e14722b */ /* 0x000fe40000000016 */
[----:B------:R-:W-:-:S06]  /*1050*/  DFMA R16, -R10, R4, 1 ;  /* 0x3ff000000a10742b */ /* 0x000fcc0000000104 */
[----:B------:R-:W-:Y:S02]  /*1060*/  DFMA R24, R20, R24, R24 ;  /* 0x000000181418722b */ /* 0x000fe40000000018 */
[----:B------:R-:W-:Y:S02]  /*1070*/  DFMA R14, R14, R20, 1 ;  /* 0x3ff000000e0e742b */ /* 0x000fe40000000014 */
[----:B------:R-:W-:-:S08]  /*1080*/  DFMA R4, R4, R16, R4 ;  /* 0x000000100404722b */ /* 0x000fd00000000004 */
[----:B------:R-:W-:Y:S01]  /*1090*/  DMUL R6, R4, UR4 ;  /* 0x0000000404067c28 */ /* 0x000fe20008000000 */
[----:B------:R-:W-:Y:S02]  /*10a0*/  FSEL R14, R14, R24, !P0 ;  /* 0x000000180e0e7208 */ /* 0x000fe40004000000 */
[----:B------:R-:W-:Y:S02]  /*10b0*/  FSEL R15, R15, R25, !P0 ;  /* 0x000000190f0f7208 */ /* 0x000fe40004000000 */
[----:B------:R-:W-:-:S03]  /*10c0*/  LOP3.LUT P0, RZ, R0, 0x2, RZ, 0xc0, !PT ;  /* 0x0000000200ff7812 */ /* 0x000fc6000780c0ff */
[----:B------:R-:W-:-:S08]  /*10d0*/  DFMA R16, -R10, R6, UR4 ;  /* 0x000000040a107e2b */ /* 0x000fd00008000106 */
[----:B------:R-:W-:Y:S02]  /*10e0*/  DFMA R4, R4, R16, R6 ;  /* 0x000000100404722b */ /* 0x000fe40000000006 */
[----:B------:R-:W-:-:S08]  /*10f0*/  DADD R6, RZ, -R14 ;  /* 0x00000000ff067229 */ /* 0x000fd0000000080e */
[----:B------:R-:W-:Y:S02]  /*1100*/  FFMA R3, RZ, R11, R5 ;  /* 0x0000000bff037223 */ /* 0x000fe40000000005 */
[----:B------:R-:W-:Y:S02]  /*1110*/  FSEL R14, R14, R6, !P0 ;  /* 0x000000060e0e7208 */ /* 0x000fe40004000000 */
[----:B------:R-:W-:Y:S02]  /*1120*/  FSEL R15, R15, R7, !P0 ;  /* 0x000000070f0f7208 */ /* 0x000fe40004000000 */
[----:B------:R-:W-:-:S13]  /*1130*/  FSETP.GT.AND P1, PT, |R3|, 1.469367938527859385e-39, PT ;  /* 0x001000000300780b */ /* 0x000fda0003f24200 */
[----:B------:R-:W-:Y:S05]  /*1140*/  @P1 BRA `(.L_x_2) ;  /* 0x00000000001c1947 */ /* 0x000fea0003800000 */
[----:B------:R-:W-:Y:S01]  /*1150*/  IMAD.MOV.U32 R4, RZ, RZ, R10 ;  /* 0x000000ffff047224 */ /* 0x000fe200078e000a */
[----:B------:R-:W-:Y:S01]  /*1160*/  MOV R0, 0x11a0 ;  /* 0x000011a000007802 */ /* 0x000fe20000000f00 */
[----:B------:R-:W-:Y:S02]  /*1170*/  IMAD.MOV.U32 R7, RZ, RZ, R11 ;  /* 0x000000ffff077224 */ /* 0x000fe400078e000b */
[----:B------:R-:W-:-:S07]  /*1180*/  IMAD.MOV.U32 R3, RZ, RZ, 0x40091eb8 ;  /* 0x40091eb8ff037424 */ /* 0x000fce00078e00ff */
[----:B------:R-:W-:Y:S05]  /*1190*/  CALL.REL.NOINC `($__internal_0_$__cuda_sm20_div_rn_f64_full) ;  /* 0x0000000c00547944 */ /* 0x000fea0003c00000 */
[----:B------:R-:W-:Y:S02]  /*11a0*/  IMAD.MOV.U32 R4, RZ, RZ, R18 ;  /* 0x000000ffff047224 */ /* 0x000fe400078e0012 */
[----:B------:R-:W-:-:S07]  /*11b0*/  IMAD.MOV.U32 R5, RZ, RZ, R19 ;  /* 0x000000ffff057224 */ /* 0x000fce00078e0013 */
.L_x_2:
[----:B------:R-:W-:-:S08]  /*11c0*/  DMUL R12, R12, R4 ;  /* 0x000000040c0c7228 */ /* 0x000fd00000000000 */
[----:B------:R-:W-:-:S14]  /*11d0*/  DSETP.NEU.AND P0, PT, |R12|, +INF , PT ;  /* 0x7ff000000c00742a */ /* 0x000fdc0003f0d200 */
[----:B------:R-:W-:Y:S01]  /*11e0*/  @!P0 DMUL R24, RZ, R12 ;  /* 0x0000000cff188228 */ /* 0x000fe20000000000 */
[----:B------:R-:W-:Y:S01]  /*11f0*/  @!P0 IMAD.MOV.U32 R0, RZ, RZ, RZ ;  /* 0x000000ffff008224 */ /* 0x000fe200078e00ff */
[----:B------:R-:W-:Y:S09]  /*1200*/  @!P0 BRA `(.L_x_3) ;  /* 0x00000000005c8947 */ /* 0x000ff20003800000 */
        /* <DEDUP_REMOVED lines=23> */
.L_x_3:
        /* <DEDUP_REMOVED lines=44> */
[----:B------:R-:W-:-:S04]  /*1640*/  FSETP.GT.AND P0, PT, |R0|, 1.469367938527859385e-39, PT ;  /* 0x001000000000780b */ /* 0x000fc80003f04200 */
[----:B------:R-:W-:-:S09]  /*1650*/  DMUL R14, R14, R6 ;  /* 0x000000060e0e7228 */ /* 0x000fd20000000000 */
        /* <DEDUP_REMOVED lines=8> */
.L_x_4:
        /* <DEDUP_REMOVED lines=28> */
.L_x_5:
[----:B------:R-:W0:Y:S01]  /*18a0*/  LDCU.64 UR4, c[0x4][0x8] ;  /* 0x01000100ff0477ac */ /* 0x000e220008000a00 */
[----:B------:R-:W-:-:S05]  /*18b0*/  IMAD.SHL.U32 R4, R0, 0x40, RZ ;  /* 0x0000004000047824 */ /* 0x000fca00078e00ff */
[----:B------:R-:W-:-:S04]  /*18c0*/  LOP3.LUT R4, R4, 0x40, RZ, 0xc0, !PT ;  /* 0x0000004004047812 */ /* 0x000fc800078ec0ff */
[----:B0-----:R-:W-:-:S05]  /*18d0*/  IADD3 R20, P0, PT, R4, UR4, RZ ;  /* 0x0000000404147c10 */ /* 0x001fca000ff1e0ff */
[----:B------:R-:W-:-:S05]  /*18e0*/  IMAD.X R21, RZ, RZ, UR5, P0 ;  /* 0x00000005ff157e24 */ /* 0x000fca00080e06ff */
[----:B------:R-:W2:Y:S04]  /*18f0*/  LDG.E.128.CONSTANT R16, desc[UR6][R20.64] ;  /* 0x0000000614107981 */ /* 0x000ea8000c1e9d00 */
[----:B------:R-:W3:Y:S04]  /*1900*/  LDG.E.128.CONSTANT R8, desc[UR6][R20.64+0x10] ;  /* 0x0000100614087981 */ /* 0x000ee8000c1e9d00 */
[----:B------:R-:W4:Y:S01]  /*1910*/  LDG.E.128.CONSTANT R4, desc[UR6][R20.64+0x20] ;  /* 0x0000200614047981 */ /* 0x000f22000c1e9d00 */
[----:B------:R-:W-:Y:S01]  /*1920*/  LOP3.LUT R12, R0, 0x1, RZ, 0xc0, !PT ;  /* 0x00000001000c7812 */ /* 0x000fe200078ec0ff */
[----:B------:R-:W-:Y:S01]  /*1930*/  IMAD.MOV.U32 R22, RZ, RZ, 0x20fd8164 ;  /* 0x20fd8164ff167424 */ /* 0x000fe200078e00ff */
[----:B------:R-:W-:Y:S01]  /*1940*/  UMOV UR4, 0x51eb851f ;  /* 0x51eb851f00047882 */ /* 0x000fe20000000000 */
[----:B------:R-:W-:Y:S01]  /*1950*/  IMAD.MOV.U32 R23, RZ, RZ, 0x3da8ff83 ;  /* 0x3da8ff83ff177424 */ /* 0x000fe200078e00ff */
[----:B------:R-:W-:Y:S01]  /*1960*/  ISETP.NE.U32.AND P0, PT, R12, 0x1, PT ;  /* 0x000000010c00780c */ /* 0x000fe20003f05070 */
[----:B------:R-:W-:Y:S01]  /*1970*/  DMUL R12, R2, R2 ;  /* 0x00000002020c7228 */ /* 0x000fe20000000000 */
[----:B------:R-:W-:-:S02]  /*1980*/  UMOV UR5, 0x40191eb8 ;  /* 0x40191eb800057882 */ /* 0x000fc40000000000 */
[----:B------:R-:W-:Y:S02]  /*1990*/  FSEL R22, R22, -8.06006814911005101289e+34, !P0 ;  /* 0xf9785eba16167808 */ /* 0x000fe40004000000 */
[----:B------:R-:W-:-:S06]  /*19a0*/  FSEL R23, -R23, 0.11223486810922622681, !P0 ;  /* 0x3de5db6517177808 */ /* 0x000fcc0004000100 */
[----:B--2---:R-:W-:-:S08]  /*19b0*/  DFMA R16, R12, R22, R16 ;  /* 0x000000160c10722b */ /* 0x004fd00000000010 */
[----:B------:R-:W-:-:S08]  /*19c0*/  DFMA R16, R12, R16, R18 ;  /* 0x000000100c10722b */ /* 0x000fd00000000012 */
[----:B---3--:R-:W-:-:S08]  /*19d0*/  DFMA R8, R12, R16, R8 ;  /* 0x000000100c08722b */ /* 0x008fd00000000008 */
[C---:B------:R-:W-:Y:S01]  /*19e0*/  DFMA R8, R12.reuse, R8, R10 ;  /* 0x000000080c08722b */ /* 0x040fe2000000000a */
[----:B------:R-:W0:Y:S07]  /*19f0*/  LDC.64 R10, c[0x0][0x408] ;  /* 0x00010200ff0a7b82 */ /* 0x000e2e0000000a00 */
[C---:B----4-:R-:W-:Y:S02]  /*1a00*/  DFMA R4, R12.reuse, R8, R4 ;  /* 0x000000080c04722b */ /* 0x050fe40000000004 */
[----:B------:R-:W0:Y:S06]  /*1a10*/  LDC.64 R8, c[0x0][0x400] ;  /* 0x00010000ff087b82 */ /* 0x000e2c0000000a00 */
[----:B------:R-:W-:-:S08]  /*1a20*/  DFMA R4, R12, R4, R6 ;  /* 0x000000040c04722b */ /* 0x000fd00000000006 */
[----:B------:R-:W-:Y:S02]  /*1a30*/  DFMA R2, R4, R2, R2 ;  /* 0x000000020402722b */ /* 0x000fe40000000002 */
[----:B------:R-:W-:Y:S02]  /*1a40*/  DFMA R12, R12, R4, 1 ;  /* 0x3ff000000c0c742b */ /* 0x000fe40000000004 */
[----:B0-----:R-:W-:-:S08]  /*1a50*/  DFMA R4, R8, R10, UR4 ;  /* 0x0000000408047e2b */ /* 0x001fd0000800000a */
[----:B------:R-:W-:Y:S02]  /*1a60*/  FSEL R6, R12, R2, !P0 ;  /* 0x000000020c067208 */ /* 0x000fe40004000000 */
[----:B------:R-:W-:Y:S02]  /*1a70*/  FSEL R7, R13, R3, !P0 ;  /* 0x000000030d077208 */ /* 0x000fe40004000000 */
[----:B------:R-:W-:Y:S01]  /*1a80*/  LOP3.LUT P0, RZ, R0, 0x2, RZ, 0xc0, !PT ;  /* 0x0000000200ff7812 */ /* 0x000fe2000780c0ff */
[----:B------:R-:W-:-:S03]  /*1a90*/  DSETP.NEU.AND P1, PT, |R4|, +INF , PT ;  /* 0x7ff000000400742a */ /* 0x000fc60003f2d200 */
[----:B------:R-:W-:-:S10]  /*1aa0*/  DADD R2, RZ, -R6 ;  /* 0x00000000ff027229 */ /* 0x000fd40000000806 */
[----:B------:R-:W-:Y:S02]  /*1ab0*/  FSEL R6, R6, R2, !P0 ;  /* 0x0000000206067208 */ /* 0x000fe40004000000 */
[----:B------:R-:W-:Y:S01]  /*1ac0*/  FSEL R7, R7, R3, !P0 ;  /* 0x0000000307077208 */ /* 0x000fe20004000000 */
[----:B------:R-:W-:Y:S01]  /*1ad0*/  @!P1 DMUL R2, RZ, R4 ;  /* 0x00000004ff029228 */ /* 0x000fe20000000000 */
[----:B------:R-:W-:-:S04]  /*1ae0*/  @!P1 IMAD.MOV.U32 R0, RZ, RZ, 0x1 ;  /* 0x00000001ff009424 */ /* 0x000fc800078e00ff */
[----:B------:R-:W-:Y:S01]  /*1af0*/  DMUL R14, R14, R6 ;  /* 0x000000060e0e7228 */ /* 0x000fe20000000000 */
[----:B------:R-:W-:Y:S10]  /*1b00*/  @!P1 BRA `(.L_x_6) ;  /* 0x0000000000609947 */ /* 0x000ff40003800000 */
        /* <DEDUP_REMOVED lines=23> */
.L_x_7:
[----:B------:R-:W-:-:S07]  /*1c80*/  VIADD R0, R0, 0x1 ;  /* 0x0000000100007836 */ /* 0x000fce0000000000 */
.L_x_6:
        /* <DEDUP_REMOVED lines=10> */
[----:B------:R-:W0:Y:S01]  /*1d30*/  LDCU UR4, c[0x0][0x360] ;  /* 0x00006c00ff0477ac */ /* 0x000e220008000800 */
[----:B------:R-:W-:Y:S01]  /*1d40*/  IMAD.MOV.U32 R23, RZ, RZ, 0x3da8ff83 ;  /* 0x3da8ff83ff177424 */ /* 0x000fe200078e00ff */
[----:B------:R-:W-:Y:S01]  /*1d50*/  ISETP.NE.U32.AND P0, PT, R12, 0x1, PT ;  /* 0x000000010c00780c */ /* 0x000fe20003f05070 */
[----:B------:R-:W-:-:S03]  /*1d60*/  DMUL R12, R2, R2 ;  /* 0x00000002020c7228 */ /* 0x000fc60000000000 */
[----:B------:R-:W-:Y:S02]  /*1d70*/  FSEL R22, R22, -8.06006814911005101289e+34, !P0 ;  /* 0xf9785eba16167808 */ /* 0x000fe40004000000 */
[----:B------:R-:W-:-:S06]  /*1d80*/  FSEL R23, -R23, 0.11223486810922622681, !P0 ;  /* 0x3de5db6517177808 */ /* 0x000fcc0004000100 */
[----:B--2---:R-:W-:-:S08]  /*1d90*/  DFMA R16, R12, R22, R16 ;  /* 0x000000160c10722b */ /* 0x004fd00000000010 */
[----:B------:R-:W-:-:S08]  /*1da0*/  DFMA R16, R12, R16, R18 ;  /* 0x000000100c10722b */ /* 0x000fd00000000012 */
[----:B---3--:R-:W-:-:S08]  /*1db0*/  DFMA R8, R12, R16, R8 ;  /* 0x000000100c08722b */ /* 0x008fd00000000008 */
[----:B------:R-:W-:-:S08]  /*1dc0*/  DFMA R8, R12, R8, R10 ;  /* 0x000000080c08722b */ /* 0x000fd0000000000a */
[C---:B----4-:R-:W-:Y:S02]  /*1dd0*/  DFMA R4, R12.reuse, R8, R4 ;  /* 0x000000080c04722b */ /* 0x050fe40000000004 */
[----:B------:R-:W0:Y:S01]  /*1de0*/  S2R R8, SR_TID.X ;  /* 0x0000000000087919 */ /* 0x000e220000002100 */
[----:B------:R-:W0:Y:S05]  /*1df0*/  S2R R9, SR_CTAID.X ;  /* 0x0000000000097919 */ /* 0x000e2a0000002500 */
[----:B------:R-:W-:Y:S01]  /*1e00*/  DFMA R4, R12, R4, R6 ;  /* 0x000000040c04722b */ /* 0x000fe20000000006 */
[----:B------:R-:W1:Y:S07]  /*1e10*/  LDC.64 R6, c[0x0][0x380] ;  /* 0x0000e000ff067b82 */ /* 0x000e6e0000000a00 */
[----:B------:R-:W-:-:S02]  /*1e20*/  DFMA R2, R4, R2, R2 ;  /* 0x000000020402722b */ /* 0x000fc40000000002 */
[----:B------:R-:W-:-:S10]  /*1e30*/  DFMA R4, R12, R4, 1 ;  /* 0x3ff000000c04742b */ /* 0x000fd40000000004 */
[----:B------:R-:W-:Y:S02]  /*1e40*/  FSEL R4, R4, R2, !P0 ;  /* 0x0000000204047208 */ /* 0x000fe40004000000 */
[----:B------:R-:W-:Y:S02]  /*1e50*/  FSEL R5, R5, R3, !P0 ;  /* 0x0000000305057208 */ /* 0x000fe40004000000 */
[----:B------:R-:W-:-:S04]  /*1e60*/  LOP3.LUT P0, RZ, R0, 0x2, RZ, 0xc0, !PT ;  /* 0x0000000200ff7812 */ /* 0x000fc8000780c0ff */
[----:B------:R-:W-:-:S10]  /*1e70*/  DADD R2, RZ, -R4 ;  /* 0x00000000ff027229 */ /* 0x000fd40000000804 */
[----:B------:R-:W-:Y:S02]  /*1e80*/  FSEL R2, R4, R2, !P0 ;  /* 0x0000000204027208 */ /* 0x000fe40004000000 */
[----:B------:R-:W-:Y:S01]  /*1e90*/  FSEL R3, R5, R3, !P0 ;  /* 0x0000000305037208 */ /* 0x000fe20004000000 */
[----:B0-----:R-:W-:-:S05]  /*1ea0*/  IMAD R5, R9, UR4, R8 ;  /* 0x0000000409057c24 */ /* 0x001fca000f8e0208 */
[----:B------:R-:W-:Y:S01]  /*1eb0*/  DMUL R14, R14, R2 ;  /* 0x000000020e0e7228 */ /* 0x000fe20000000000 */
[----:B-1----:R-:W-:-:S06]  /*1ec0*/  IMAD.WIDE R2, R5, 0x8, R6 ;  /* 0x0000000805027825 */ /* 0x002fcc00078e0206 */
[----:B------:R-:W-:Y:S01]  /*1ed0*/  STG.E.64 desc[UR6][R2.64], R14 ;  /* 0x0000000e02007986 */ /* 0x000fe2000c101b06 */
[----:B------:R-:W-:Y:S05]  /*1ee0*/  EXIT ;  /* 0x000000000000794d */ /* 0x000fea0003800000 */
        .weak           $__internal_0_$__cuda_sm20_div_rn_f64_full
        .type           $__internal_0_$__cuda_sm20_div_rn_f64_full,@function
        .size           $__internal_0_$__cuda_sm20_div_rn_f64_full,($_Z10first_stepPdS_iiiddddddiiiiiiiiiiiidd$__internal_trig_reduction_slowpathd - $__internal_0_$__cuda_sm20_div_rn_f64_full)
$__internal_0_$__cuda_sm20_div_rn_f64_full:
[C---:B------:R-:W-:Y:S01]  /*1ef0*/  FSETP.GEU.AND P0, PT, |R7|.reuse, 1.469367938527859385e-39, PT ;  /* 0x001000000700780b */ /* 0x040fe20003f0e200 */
[--C-:B------:R-:W-:Y:S01]  /*1f00*/  IMAD.MOV.U32 R6, RZ, RZ, R4.reuse ;  /* 0x000000ffff067224 */ /* 0x100fe200078e0004 */
[C---:B------:R-:W-:Y:S01]  /*1f10*/  LOP3.LUT R10, R7.reuse, 0x800fffff, RZ, 0xc0, !PT ;  /* 0x800fffff070a7812 */ /* 0x040fe200078ec0ff */
[----:B------:R-:W-:Y:S01]  /*1f20*/  IMAD.MOV.U32 R20, RZ, RZ, 0x1 ;  /* 0x00000001ff147424 */ /* 0x000fe200078e00ff */
[----:B------:R-:W-:Y:S01]  /*1f30*/  LOP3.LUT R26, R7, 0x7ff00000, RZ, 0xc0, !PT ;  /* 0x7ff00000071a7812 */ /* 0x000fe200078ec0ff */
[----:B------:R-:W-:Y:S01]  /*1f40*/  IMAD.MOV.U32 R24, RZ, RZ, 0x1ca00000 ;  /* 0x1ca00000ff187424 */ /* 0x000fe200078e00ff */
[----:B------:R-:W-:Y:S01]  /*1f50*/  LOP3.LUT R11, R10, 0x3ff00000, RZ, 0xfc, !PT ;  /* 0x3ff000000a0b7812 */ /* 0x000fe200078efcff */
[----:B------:R-:W-:-:S06]  /*1f60*/  IMAD.MOV.U32 R10, RZ, RZ, R4 ;  /* 0x000000ffff0a7224 */ /* 0x000fcc00078e0004 */
[----:B------:R-:W-:-:S06]  /*1f70*/  @!P0 DMUL R10, R6, 8.98846567431157953865e+307 ;  /* 0x7fe00000060a8828 */ /* 0x000fcc0000000000 */
[----:B------:R-:W0:Y:S02]  /*1f80*/  MUFU.RCP64H R21, R11 ;  /* 0x0000000b00157308 */ /* 0x000e240000001800 */
[----:B0-----:R-:W-:-:S08]  /*1f90*/  DFMA R4, R20, -R10, 1 ;  /* 0x3ff000001404742b */ /* 0x001fd0000000080a */
[----:B------:R-:W-:-:S08]  /*1fa0*/  DFMA R4, R4, R4, R4 ;  /* 0x000000040404722b */ /* 0x000fd00000000004 */
[----:B------:R-:W-:Y:S01]  /*1fb0*/  DFMA R20, R20, R4, R20 ;  /* 0x000000041414722b */ /* 0x000fe20000000014 */
[----:B------:R-:W-:Y:S02]  /*1fc0*/  IMAD.MOV.U32 R5, RZ, RZ, R3 ;  /* 0x000000ffff057224 */ /* 0x000fe400078e0003 */
[----:B------:R-:W-:-:S03]  /*1fd0*/  IMAD.MOV.U32 R4, RZ, RZ, R2 ;  /* 0x000000ffff047224 */ /* 0x000fc600078e0002 */
[----:B------:R-:W-:Y:S02]  /*1fe0*/  LOP3.LUT R3, R5, 0x7ff00000, RZ, 0xc0, !PT ;  /* 0x7ff0000005037812 */ /* 0x000fe400078ec0ff */
[----:B------:R-:W-:Y:S01]  /*1ff0*/  DFMA R18, R20, -R10, 1 ;  /* 0x3ff000001412742b */ /* 0x000fe2000000080a */
[----:B------:R-:W-:Y:S01]  /*2000*/  IMAD.MOV.U32 R16, RZ, RZ, R4 ;  /* 0x000000ffff107224 */ /* 0x000fe200078e0004 */
[----:B------:R-:W-:Y:S01]  /*2010*/  ISETP.GE.U32.AND P1, PT, R3, R26, PT ;  /* 0x0000001a0300720c */ /* 0x000fe20003f26070 */
[----:B------:R-:W-:-:S03]  /*2020*/  IMAD.MOV.U32 R25, RZ, RZ, R3 ;  /* 0x000000ffff197224 */ /* 0x000fc600078e0003 */
[----:B------:R-:W-:Y:S02]  /*2030*/  SEL R17, R24, 0x63400000, !P1 ;  /* 0x6340000018117807 */ /* 0x000fe40004800000 */
[----:B------:R-:W-:Y:S01]  /*2040*/  DFMA R18, R20, R18, R20 ;  /* 0x000000121412722b */ /* 0x000fe20000000014 */
[----:B------:R-:W-:Y:S02]  /*2050*/  FSETP.GEU.AND P1, PT, |R5|, 1.469367938527859385e-39, PT ;  /* 0x001000000500780b */ /* 0x000fe40003f2e200 */
[----:B------:R-:W-:-:S11]  /*2060*/  LOP3.LUT R17, R17, 0x800fffff, R5, 0xf8, !PT ;  /* 0x800fffff11117812 */ /* 0x000fd600078ef805 */
[----:B------:R-:W-:Y:S05]  /*2070*/  @P1 BRA `(.L_x_8) ;  /* 0x0000000000201947 */ /* 0x000fea0003800000 */
[----:B------:R-:W-:-:S04]  /*2080*/  LOP3.LUT R20, R7, 0x7ff00000, RZ, 0xc0, !PT ;  /* 0x7ff0000007147812 */ /* 0x000fc800078ec0ff */
[----:B------:R-:W-:Y:S01]  /*2090*/  ISETP.GE.U32.AND P1, PT, R3, R20, PT ;  /* 0x000000140300720c */ /* 0x000fe20003f26070 */
[----:B------:R-:W-:-:S03]  /*20a0*/  IMAD.MOV.U32 R20, RZ, RZ, RZ ;  /* 0x000000ffff147224 */ /* 0x000fc600078e00ff */
[----:B------:R-:W-:-:S04]  /*20b0*/  SEL R21, R24, 0x63400000, !P1 ;  /* 0x6340000018157807 */ /* 0x000fc80004800000 */
[----:B------:R-:W-:-:S04]  /*20c0*/  LOP3.LUT R21, R21, 0x80000000, R5, 0xf8, !PT ;  /* 0x8000000015157812 */ /* 0x000fc800078ef805 */
[----:B------:R-:W-:-:S06]  /*20d0*/  LOP3.LUT R21, R21, 0x100000, RZ, 0xfc, !PT ;  /* 0x0010000015157812 */ /* 0x000fcc00078efcff */
[----:B------:R-:W-:-:S10]  /*20e0*/  DFMA R16, R16, 2, -R20 ;  /* 0x400000001010782b */ /* 0x000fd40000000814 */
[----:B------:R-:W-:-:S07]  /*20f0*/  LOP3.LUT R25, R17, 0x7ff00000, RZ, 0xc0, !PT ;  /* 0x7ff0000011197812 */ /* 0x000fce00078ec0ff */
.L_x_8:
[----:B------:R-:W-:Y:S01]  /*2100*/  @!P0 LOP3.LUT R26, R11, 0x7ff00000, RZ, 0xc0, !PT ;  /* 0x7ff000000b1a8812 */ /* 0x000fe200078ec0ff */
[----:B------:R-:W-:Y:S01]  /*2110*/  VIADD R22, R25, 0xffffffff ;  /* 0xffffffff19167836 */ /* 0x000fe20000000000 */
[----:B------:R-:W-:-:S03]  /*2120*/  DMUL R20, R18, R16 ;  /* 0x0000001012147228 */ /* 0x000fc60000000000 */
[----:B------:R-:W-:Y:S01]  /*2130*/  VIADD R27, R26, 0xffffffff ;  /* 0xffffffff1a1b7836 */ /* 0x000fe20000000000 */
[----:B------:R-:W-:-:S04]  /*2140*/  ISETP.GT.U32.AND P0, PT, R22, 0x7feffffe, PT ;  /* 0x7feffffe1600780c */ /* 0x000fc80003f04070 */
[----:B------:R-:W-:Y:S01]  /*2150*/  ISETP.GT.U32.OR P0, PT, R27, 0x7feffffe, P0 ;  /* 0x7feffffe1b00780c */ /* 0x000fe20000704470 */
[----:B------:R-:W-:-:S08]  /*2160*/  DFMA R22, R20, -R10, R16 ;  /* 0x8000000a1416722b */ /* 0x000fd00000000010 */
[----:B------:R-:W-:-:S04]  /*2170*/  DFMA R22, R18, R22, R20 ;  /* 0x000000161216722b */ /* 0x000fc80000000014 */
[----:B------:R-:W-:Y:S07]  /*2180*/  @P0 BRA `(.L_x_9) ;  /* 0x00000000006c0947 */ /* 0x000fee0003800000 */
[----:B------:R-:W-:-:S04]  /*2190*/  LOP3.LUT R18, R7, 0x7ff00000, RZ, 0xc0, !PT ;  /* 0x7ff0000007127812 */ /* 0x000fc800078ec0ff */
[CC--:B------:R-:W-:Y:S02]  /*21a0*/  VIADDMNMX R4, R3.reuse, -R18.reuse, 0xb9600000, !PT ;  /* 0xb960000003047446 */ /* 0x0c0fe40007800912 */
[----:B------:R-:W-:Y:S02]  /*21b0*/  ISETP.GE.U32.AND P0, PT, R3, R18, PT ;  /* 0x000000120300720c */ /* 0x000fe40003f06070 */
[----:B------:R-:W-:Y:S01]  /*21c0*/  VIMNMX R3, PT, PT, R4, 0x46a00000, PT ;  /* 0x46a0000004037848 */ /* 0x000fe20003fe0100 */
[----:B------:R-:W-:Y:S01]  /*21d0*/  IMAD.MOV.U32 R4, RZ, RZ, RZ ;  /* 0x000000ffff047224 */ /* 0x000fe200078e00ff */
[----:B------:R-:W-:-:S05]  /*21e0*/  SEL R24, R24, 0x63400000, !P0 ;  /* 0x6340000018187807 */ /* 0x000fca0004000000 */
[----:B------:R-:W-:-:S04]  /*21f0*/  IMAD.IADD R3, R3, 0x1, -R24 ;  /* 0x0000000103037824 */ /* 0x000fc800078e0a18 */
[----:B------:R-:W-:-:S06]  /*2200*/  VIADD R5, R3, 0x7fe00000 ;  /* 0x7fe0000003057836 */ /* 0x000fcc0000000000 */
[----:B------:R-:W-:-:S10]  /*2210*/  DMUL R18, R22, R4 ;  /* 0x0000000416127228 */ /* 0x000fd40000000000 */
[----:B------:R-:W-:-:S13]  /*2220*/  FSETP.GTU.AND P0, PT, |R19|, 1.469367938527859385e-39, PT ;  /* 0x001000001300780b */ /* 0x000fda0003f0c200 */
[----:B------:R-:W-:Y:S05]  /*2230*/  @P0 BRA `(.L_x_10) ;  /* 0x0000000000940947 */ /* 0x000fea0003800000 */
[----:B------:R-:W-:-:S06]  /*2240*/  DFMA R10, R22, -R10, R16 ;  /* 0x8000000a160a722b */ /* 0x000fcc0000000010 */
[----:B------:R-:W-:-:S04]  /*2250*/  IMAD.MOV.U32 R10, RZ, RZ, RZ ;  /* 0x000000ffff0a7224 */ /* 0x000fc800078e00ff */
[C---:B------:R-:W-:Y:S02]  /*2260*/  FSETP.NEU.AND P0, PT, R11.reuse, RZ, PT ;  /* 0x000000ff0b00720b */ /* 0x040fe40003f0d000 */
[----:B------:R-:W-:-:S04]  /*2270*/  LOP3.LUT R7, R11, 0x80000000, R7, 0x48, !PT ;  /* 0x800000000b077812 */ /* 0x000fc800078e4807 */
[----:B------:R-:W-:-:S07]  /*2280*/  LOP3.LUT R11, R7, R5, RZ, 0xfc, !PT ;  /* 0x00000005070b7212 */ /* 0x000fce00078efcff */
[----:B------:R-:W-:Y:S05]  /*2290*/  @!P0 BRA `(.L_x_10) ;  /* 0x00000000007c8947 */ /* 0x000fea0003800000 */
[----:B------:R-:W-:Y:S01]  /*22a0*/  IMAD.MOV R5, RZ, RZ, -R3 ;  /* 0x000000ffff057224 */ /* 0x000fe200078e0a03 */
[----:B------:R-:W-:Y:S01]  /*22b0*/  DMUL.RP R10, R22, R10 ;  /* 0x0000000a160a7228 */ /* 0x000fe20000008000 */
[----:B------:R-:W-:Y:S01]  /*22c0*/  IMAD.MOV.U32 R4, RZ, RZ, RZ ;  /* 0x000000ffff047224 */ /* 0x000fe200078e00ff */
[----:B------:R-:W-:-:S05]  /*22d0*/  IADD3 R3, PT, PT, -R3, -0x43300000, RZ ;  /* 0xbcd0000003037810 */ /* 0x000fca0007ffe1ff */
[----:B------:R-:W-:-:S03]  /*22e0*/  DFMA R4, R18, -R4, R22 ;  /* 0x800000041204722b */ /* 0x000fc60000000016 */
[----:B------:R-:W-:-:S07]  /*22f0*/  LOP3.LUT R7, R11, R7, RZ, 0x3c, !PT ;  /* 0x000000070b077212 */ /* 0x000fce00078e3cff */
[----:B------:R-:W-:-:S04]  /*2300*/  FSETP.NEU.AND P0, PT, |R5|, R3, PT ;  /* 0x000000030500720b */ /* 0x000fc80003f0d200 */
[----:B------:R-:W-:Y:S02]  /*2310*/  FSEL R18, R10, R18, !P0 ;  /* 0x000000120a127208 */ /* 0x000fe40004000000 */
[----:B------:R-:W-:Y:S01]  /*2320*/  FSEL R19, R7, R19, !P0 ;  /* 0x0000001307137208 */ /* 0x000fe20004000000 */
[----:B------:R-:W-:Y:S06]  /*2330*/  BRA `(.L_x_10) ;  /* 0x0000000000547947 */ /* 0x000fec0003800000 */
.L_x_9:
[----:B------:R-:W-:-:S14]  /*2340*/  DSETP.NAN.AND P0, PT, R4, R4, PT ;  /* 0x000000040400722a */ /* 0x000fdc0003f08000 */
[----:B------:R-:W-:Y:S05]  /*2350*/  @P0 BRA `(.L_x_11) ;  /* 0x0000000000440947 */ /* 0x000fea0003800000 */
[----:B------:R-:W-:-:S14]  /*2360*/  DSETP.NAN.AND P0, PT, R6, R6, PT ;  /* 0x000000060600722a */ /* 0x000fdc0003f08000 */
[----:B------:R-:W-:Y:S05]  /*2370*/  @P0 BRA `(.L_x_12) ;  /* 0x0000000000300947 */ /* 0x000fea0003800000 */
[----:B------:R-:W-:Y:S01]  /*2380*/  ISETP.NE.AND P0, PT, R25, R26, PT ;  /* 0x0000001a1900720c */ /* 0x000fe20003f05270 */
[----:B------:R-:W-:Y:S02]  /*2390*/  IMAD.MOV.U32 R18, RZ, RZ, 0x0 ;  /* 0x00000000ff127424 */ /* 0x000fe400078e00ff */
[----:B------:R-:W-:-:S10]  /*23a0*/  IMAD.MOV.U32 R19, RZ, RZ, -0x80000 ;  /* 0xfff80000ff137424 */ /* 0x000fd400078e00ff */
[----:B------:R-:W-:Y:S05]  /*23b0*/  @!P0 BRA `(.L_x_10) ;  /* 0x0000000000348947 */ /* 0x000fea0003800000 */
[----:B------:R-:W-:Y:S02]  /*23c0*/  ISETP.NE.AND P0, PT, R25, 0x7ff00000, PT ;  /* 0x7ff000001900780c */ /* 0x000fe40003f05270 */
[----:B------:R-:W-:Y:S02]  /*23d0*/  LOP3.LUT R19, R5, 0x80000000, R7, 0x48, !PT ;  /* 0x8000000005137812 */ /* 0x000fe400078e4807 */
[----:B------:R-:W-:-:S13]  /*23e0*/  ISETP.EQ.OR P0, PT, R26, RZ, !P0 ;  /* 0x000000ff1a00720c */ /* 0x000fda0004702670 */
[----:B------:R-:W-:Y:S01]  /*23f0*/  @P0 LOP3.LUT R3, R19, 0x7ff00000, RZ, 0xfc, !PT ;  /* 0x7ff0000013030812 */ /* 0x000fe200078efcff */
[----:B------:R-:W-:Y:S02]  /*2400*/  @!P0 IMAD.MOV.U32 R18, RZ, RZ, RZ ;  /* 0x000000ffff128224 */ /* 0x000fe400078e00ff */
[----:B------:R-:W-:Y:S02]  /*2410*/  @P0 IMAD.MOV.U32 R18, RZ, RZ, RZ ;  /* 0x000000ffff120224 */ /* 0x000fe400078e00ff */
[----:B------:R-:W-:Y:S01]  /*2420*/  @P0 IMAD.MOV.U32 R19, RZ, RZ, R3 ;  /* 0x000000ffff130224 */ /* 0x000fe200078e0003 */
[----:B------:R-:W-:Y:S06]  /*2430*/  BRA `(.L_x_10) ;  /* 0x0000000000147947 */ /* 0x000fec0003800000 */
.L_x_12:
[----:B------:R-:W-:Y:S01]  /*2440*/  LOP3.LUT R19, R7, 0x80000, RZ, 0xfc, !PT ;  /* 0x0008000007137812 */ /* 0x000fe200078efcff */
[----:B------:R-:W-:Y:S01]  /*2450*/  IMAD.MOV.U32 R18, RZ, RZ, R6 ;  /* 0x000000ffff127224 */ /* 0x000fe200078e0006 */
[----:B------:R-:W-:Y:S06]  /*2460*/  BRA `(.L_x_10) ;  /* 0x0000000000087947 */ /* 0x000fec0003800000 */
.L_x_11:
[----:B------:R-:W-:Y:S01]  /*2470*/  LOP3.LUT R19, R5, 0x80000, RZ, 0xfc, !PT ;  /* 0x0008000005137812 */ /* 0x000fe200078efcff */
[----:B------:R-:W-:-:S07]  /*2480*/  IMAD.MOV.U32 R18, RZ, RZ, R4 ;  /* 0x000000ffff127224 */ /* 0x000fce00078e0004 */
.L_x_10:
[----:B------:R-:W-:Y:S02]  /*2490*/  IMAD.MOV.U32 R4, RZ, RZ, R0 ;  /* 0x000000ffff047224 */ /* 0x000fe400078e0000 */
[----:B------:R-:W-:-:S04]  /*24a0*/  IMAD.MOV.U32 R5, RZ, RZ, 0x0 ;  /* 0x00000000ff057424 */ /* 0x000fc800078e00ff */
[----:B------:R-:W-:Y:S05]  /*24b0*/  RET.REL.NODEC R4 `(_Z10first_stepPdS_iiiddddddiiiiiiiiiiiidd) ;  /* 0xffffffd804d07950 */ /* 0x000fea0003c3ffff */
        .type           $_Z10first_stepPdS_iiiddddddiiiiiiiiiiiidd$__internal_trig_reduction_slowpathd,@function
        .size           $_Z10first_stepPdS_iiiddddddiiiiiiiiiiiidd$__internal_trig_reduction_slowpathd,(.L_x_20 - $_Z10first_stepPdS_iiiddddddiiiiiiiiiiiidd$__internal_trig_reduction_slowpathd)
$_Z10first_stepPdS_iiiddddddiiiiiiiiiiiidd$__internal_trig_reduction_slowpathd:
[--C-:B------:R-:W-:Y:S01]  /*24c0*/  SHF.R.U32.HI R4, RZ, 0x14, R3.reuse ;  /* 0x00000014ff047819 */ /* 0x100fe20000011603 */
[----:B------:R-:W-:Y:S02]  /*24d0*/  IMAD.MOV.U32 R11, RZ, RZ, R3 ;  /* 0x000000ffff0b7224 */ /* 0x000fe400078e0003 */
[----:B------:R-:W-:Y:S01]  /*24e0*/  IMAD.MOV.U32 R5, RZ, RZ, RZ ;  /* 0x000000ffff057224 */ /* 0x000fe200078e00ff */
[----:B------:R-:W-:-:S04]  /*24f0*/  LOP3.LUT R6, R4, 0x7ff, RZ, 0xc0, !PT ;  /* 0x000007ff04067812 */ /* 0x000fc800078ec0ff */
[----:B------:R-:W-:-:S13]  /*2500*/  ISETP.NE.AND P0, PT, R6, 0x7ff, PT ;  /* 0x000007ff0600780c */ /* 0x000fda0003f05270 */
[----:B------:R-:W-:Y:S05]  /*2510*/  @!P0 BRA `(.L_x_13) ;  /* 0x0000000800308947 */ /* 0x000fea0003800000 */
[----:B------:R-:W-:Y:S01]  /*2520*/  VIADD R6, R6, 0xfffffc00 ;  /* 0xfffffc0006067836 */ /* 0x000fe20000000000 */
[----:B------:R-:W-:-:S04]  /*2530*/  CS2R R16, SRZ ;  /* 0x0000000000107805 */ /* 0x000fc8000001ff00 */
[----:B------:R-:W-:Y:S02]  /*2540*/  SHF.R.U32.HI R5, RZ, 0x6, R6 ;  /* 0x00000006ff057819 */ /* 0x000fe40000011606 */
[----:B------:R-:W-:Y:S02]  /*2550*/  ISETP.GE.U32.AND P0, PT, R6, 0x80, PT ;  /* 0x000000800600780c */ /* 0x000fe40003f06070 */
[C---:B------:R-:W-:Y:S02]  /*2560*/  IADD3 R6, PT, PT, -R5.reuse, 0x13, RZ ;  /* 0x0000001305067810 */ /* 0x040fe40007ffe1ff */
[----:B------:R-:W-:Y:S02]  /*2570*/  IADD3 R7, PT, PT, -R5, 0xf, RZ ;  /* 0x0000000f05077810 */ /* 0x000fe40007ffe1ff */
[----:B------:R-:W-:-:S04]  /*2580*/  SEL R6, R6, 0x12, P0 ;  /* 0x0000001206067807 */ /* 0x000fc80000000000 */
[----:B------:R-:W-:-:S13]  /*2590*/  ISETP.GE.AND P0, PT, R7, R6, PT ;  /* 0x000000060700720c */ /* 0x000fda0003f06270 */
[----:B------:R-:W-:Y:S05]  /*25a0*/  @P0 BRA `(.L_x_14) ;  /* 0x0000000000900947 */ /* 0x000fea0003800000 */
[C---:B------:R-:W-:Y:S01]  /*25b0*/  SHF.L.U64.HI R11, R10.reuse, 0xb, R11 ;  /* 0x0000000b0a0b7819 */ /* 0x040fe2000001020b */
[----:B------:R-:W-:Y:S01]  /*25c0*/  IMAD.MOV.U32 R21, RZ, RZ, R7 ;  /* 0x000000ffff157224 */ /* 0x000fe200078e0007 */
[----:B------:R-:W-:Y:S01]  /*25d0*/  IADD3 R20, PT, PT, RZ, -R5, -R6 ;  /* 0x80000005ff147210 */ /* 0x000fe20007ffe806 */
[----:B------:R-:W-:Y:S01]  /*25e0*/  IMAD.SHL.U32 R19, R10, 0x800, RZ ;  /* 0x000008000a137824 */ /* 0x000fe200078e00ff */
[----:B------:R-:W-:Y:S01]  /*25f0*/  CS2R R16, SRZ ;  /* 0x0000000000107805 */ /* 0x000fe2000001ff00 */
[----:B------:R-:W-:Y:S01]  /*2600*/  IMAD.MOV.U32 R18, RZ, RZ, RZ ;  /* 0x000000ffff127224 */ /* 0x000fe200078e00ff */
[----:B------:R-:W-:Y:S01]  /*2610*/  LOP3.LUT R7, R11, 0x80000000, RZ, 0xfc, !PT ;  /* 0x800000000b077812 */ /* 0x000fe200078efcff */
[----:B------:R-:W0:Y:S01]  /*2620*/  LDCU.64 UR4, c[0x0][0x358] ;  /* 0x00006b00ff0477ac */ /* 0x000e220008000a00 */
[----:B------:R-:W-:-:S05]  /*2630*/  NOP ;  /* 0x0000000000007918 */ /* 0x000fca0000000000 */
.L_x_15:
[----:B------:R-:W1:Y:S02]  /*2640*/  LDC.64 R10, c[0x4][RZ] ;  /* 0x01000000ff0a7b82 */ /* 0x000e640000000a00 */
[----:B-1----:R-:W-:-:S05]  /*2650*/  IMAD.WIDE R24, R21, 0x8, R10 ;  /* 0x0000000815187825 */ /* 0x002fca00078e020a */
[----:B0-----:R-:W2:Y:S01]  /*2660*/  LDG.E.64.CONSTANT R10, desc[UR4][R24.64] ;  /* 0x00000004180a7981 */ /* 0x001ea2000c1e9b00 */
[----:B------:R-:W-:Y:S02]  /*2670*/  VIADD R20, R20, 0x1 ;  /* 0x0000000114147836 */ /* 0x000fe40000000000 */
[----:B------:R-:W-:Y:S02]  /*2680*/  VIADD R21, R21, 0x1 ;  /* 0x0000000115157836 */ /* 0x000fe40000000000 */
[----:B--2---:R-:W-:-:S04]  /*2690*/  IMAD.WIDE.U32 R16, P2, R10, R19, R16 ;  /* 0x000000130a107225 */ /* 0x004fc80007840010 */
[C---:B------:R-:W-:Y:S02]  /*26a0*/  IMAD R23, R10.reuse, R7, RZ ;  /* 0x000000070a177224 */ /* 0x040fe400078e02ff */
[----:B------:R-:W-:Y:S02]  /*26b0*/  IMAD R22, R11, R19, RZ ;  /* 0x000000130b167224 */ /* 0x000fe400078e02ff */
[----:B------:R-:W-:Y:S01]  /*26c0*/  IMAD.HI.U32 R10, R10, R7, RZ ;  /* 0x000000070a0a7227 */ /* 0x000fe200078e00ff */
[----:B------:R-:W-:-:S03]  /*26d0*/  IADD3 R17, P0, PT, R23, R17, RZ ;  /* 0x0000001117117210 */ /* 0x000fc60007f1e0ff */
[----:B------:R-:W-:Y:S01]  /*26e0*/  IMAD.X R25, RZ, RZ, R10, P2 ;  /* 0x000000ffff197224 */ /* 0x000fe200010e060a */
[----:B------:R-:W-:Y:S01]  /*26f0*/  IADD3 R17, P1, PT, R22, R17, RZ ;  /* 0x0000001116117210 */ /* 0x000fe20007f3e0ff */
[----:B------:R-:W-:-:S04]  /*2700*/  IMAD.HI.U32 R22, R11, R19, RZ ;  /* 0x000000130b167227 */ /* 0x000fc800078e00ff */
[----:B------:R-:W-:Y:S01]  /*2710*/  IMAD.HI.U32 R10, R11, R7, RZ ;  /* 0x000000070b0a7227 */ /* 0x000fe200078e00ff */
[----:B------:R-:W-:-:S03]  /*2720*/  IADD3.X R22, P0, PT, R22, R25, RZ, P0, !PT ;  /* 0x0000001916167210 */ /* 0x000fc6000071e4ff */
[----:B------:R-:W-:Y:S02]  /*2730*/  IMAD R11, R11, R7, RZ ;  /* 0x000000070b0b7224 */ /* 0x000fe400078e02ff */
[----:B------:R-:W-:Y:S01]  /*2740*/  IMAD.X R10, RZ, RZ, R10, P0 ;  /* 0x000000ffff0a7224 */ /* 0x000fe200000e060a */
[----:B------:R-:W-:Y:S01]  /*2750*/  ISETP.NE.AND P0, PT, R20, -0xf, PT ;  /* 0xfffffff11400780c */ /* 0x000fe20003f05270 */
[C---:B------:R-:W-:Y:S01]  /*2760*/  IMAD R23, R18.reuse, 0x8, R1 ;  /* 0x0000000812177824 */ /* 0x040fe200078e0201 */
[----:B------:R-:W-:Y:S01]  /*2770*/  IADD3.X R22, P1, PT, R11, R22, RZ, P1, !PT ;  /* 0x000000160b167210 */ /* 0x000fe20000f3e4ff */
[----:B------:R-:W-:-:S03]  /*2780*/  VIADD R18, R18, 0x1 ;  /* 0x0000000112127836 */ /* 0x000fc60000000000 */
[----:B------:R0:W-:Y:S01]  /*2790*/  STL.64 [R23], R16 ;  /* 0x0000001017007387 */ /* 0x0001e20000100a00 */
[----:B------:R-:W-:Y:S02]  /*27a0*/  IMAD.X R11, RZ, RZ, R10, P1 ;  /* 0x000000ffff0b7224 */ /* 0x000fe400008e060a */
[----:B0-----:R-:W-:Y:S02]  /*27b0*/  IMAD.MOV.U32 R16, RZ, RZ, R22 ;  /* 0x000000ffff107224 */ /* 0x001fe400078e0016 */
[----:B------:R-:W-:Y:S02]  /*27c0*/  IMAD.MOV.U32 R17, RZ, RZ, R11 ;  /* 0x000000ffff117224 */ /* 0x000fe400078e000b */
[----:B------:R-:W-:Y:S05]  /*27d0*/  @P0 BRA `(.L_x_15) ;  /* 0xfffffffc00980947 */ /* 0x000fea000383ffff */
[----:B------:R-:W-:-:S07]  /*27e0*/  IMAD.MOV.U32 R7, RZ, RZ, R6 ;  /* 0x000000ffff077224 */ /* 0x000fce00078e0006 */
.L_x_14:
[----:B------:R-:W-:Y:S01]  /*27f0*/  LOP3.LUT P0, R21, R4, 0x3f, RZ, 0xc0, !PT ;  /* 0x0000003f04157812 */ /* 0x000fe2000780c0ff */
[----:B------:R-:W-:-:S04]  /*2800*/  IMAD.IADD R4, R5, 0x1, R7 ;  /* 0x0000000105047824 */ /* 0x000fc800078e0207 */
[----:B------:R-:W-:-:S05]  /*2810*/  IMAD.U32 R25, R4, 0x8, R1 ;  /* 0x0000000804197824 */ /* 0x000fca00078e0001 */
[----:B------:R0:W-:Y:S04]  /*2820*/  STL.64 [R25+-0x78], R16 ;  /* 0xffff881019007387 */ /* 0x0001e80000100a00 */
[----:B------:R-:W2:Y:S04]  /*2830*/  @P0 LDL.64 R10, [R1+0x8] ;  /* 0x00000800010a0983 */ /* 0x000ea80000100a00 */
[----:B------:R-:W3:Y:S04]  /*2840*/  LDL.64 R6, [R1+0x10] ;  /* 0x0000100001067983 */ /* 0x000ee80000100a00 */
[----:B------:R-:W4:Y:S01]  /*2850*/  LDL.64 R4, [R1+0x18] ;  /* 0x0000180001047983 */ /* 0x000f220000100a00 */
[----:B--2---:R-:W-:-:S02]  /*2860*/  @P0 SHF.R.U64 R18, R10, 0x1, R11 ;  /* 0x000000010a120819 */ /* 0x004fc4000000120b */
[----:B------:R-:W-:Y:S02]  /*2870*/  @P0 SHF.R.U32.HI R20, RZ, 0x1, R11 ;  /* 0x00000001ff140819 */ /* 0x000fe4000001160b */
[----:B------:R-:W-:Y:S02]  /*2880*/  @P0 LOP3.LUT R11, R21, 0x3f, RZ, 0x3c, !PT ;  /* 0x0000003f150b0812 */ /* 0x000fe400078e3cff */
[----:B---3--:R-:W-:Y:S02]  /*2890*/  @P0 SHF.L.U32 R19, R6, R21, RZ ;  /* 0x0000001506130219 */ /* 0x008fe400000006ff */
[----:B0-----:R-:W-:Y:S02]  /*28a0*/  @P0 SHF.R.U64 R16, R18, R11, R20 ;  /* 0x0000000b12100219 */ /* 0x001fe40000001214 */
[--C-:B------:R-:W-:Y:S02]  /*28b0*/  @P0 SHF.R.U32.HI R10, RZ, 0x1, R7.reuse ;  /* 0x00000001ff0a0819 */ /* 0x100fe40000011607 */
[----:B------:R-:W-:-:S02]  /*28c0*/  @P0 SHF.R.U64 R23, R6, 0x1, R7 ;  /* 0x0000000106170819 */ /* 0x000fc40000001207 */
[----:B------:R-:W-:Y:S02]  /*28d0*/  @P0 SHF.L.U64.HI R22, R6, R21, R7 ;  /* 0x0000001506160219 */ /* 0x000fe40000010207 */
[----:B------:R-:W-:Y:S02]  /*28e0*/  @P0 SHF.R.U32.HI R17, RZ, R11, R20 ;  /* 0x0000000bff110219 */ /* 0x000fe40000011614 */
[----:B------:R-:W-:Y:S02]  /*28f0*/  @P0 LOP3.LUT R6, R19, R16, RZ, 0xfc, !PT ;  /* 0x0000001013060212 */ /* 0x000fe400078efcff */
[----:B----4-:R-:W-:Y:S02]  /*2900*/  @P0 SHF.L.U32 R18, R4, R21, RZ ;  /* 0x0000001504120219 */ /* 0x010fe400000006ff */
[----:B------:R-:W-:Y:S01]  /*2910*/  @P0 SHF.R.U64 R23, R23, R11, R10 ;  /* 0x0000000b17170219 */ /* 0x000fe2000000120a */
[----:B------:R-:W-:Y:S01]  /*2920*/  IMAD.SHL.U32 R16, R6, 0x4, RZ ;  /* 0x0000000406107824 */ /* 0x000fe200078e00ff */
[----:B------:R-:W-:-:S02]  /*2930*/  @P0 LOP3.LUT R7, R22, R17, RZ, 0xfc, !PT ;  /* 0x0000001116070212 */ /* 0x000fc400078efcff */
[----:B------:R-:W-:Y:S02]  /*2940*/  @P0 SHF.L.U64.HI R21, R4, R21, R5 ;  /* 0x0000001504150219 */ /* 0x000fe40000010205 */
[----:B------:R-:W-:Y:S02]  /*2950*/  @P0 SHF.R.U32.HI R10, RZ, R11, R10 ;  /* 0x0000000bff0a0219 */ /* 0x000fe4000001160a */
[----:B------:R-:W-:Y:S02]  /*2960*/  @P0 LOP3.LUT R4, R18, R23, RZ, 0xfc, !PT ;  /* 0x0000001712040212 */ /* 0x000fe400078efcff */
[----:B------:R-:W-:Y:S02]  /*2970*/  SHF.L.U64.HI R6, R6, 0x2, R7 ;  /* 0x0000000206067819 */ /* 0x000fe40000010207 */
[----:B------:R-:W-:Y:S02]  /*2980*/  @P0 LOP3.LUT R5, R21, R10, RZ, 0xfc, !PT ;  /* 0x0000000a15050212 */ /* 0x000fe400078efcff */
[----:B------:R-:W-:-:S02]  /*2990*/  SHF.L.W.U32.HI R7, R7, 0x2, R4 ;  /* 0x0000000207077819 */ /* 0x000fc40000010e04 */
[----:B------:R-:W-:Y:S02]  /*29a0*/  IADD3 RZ, P0, PT, RZ, -R16, RZ ;  /* 0x80000010ffff7210 */ /* 0x000fe40007f1e0ff */
[----:B------:R-:W-:Y:S02]  /*29b0*/  LOP3.LUT R10, RZ, R6, RZ, 0x33, !PT ;  /* 0x00000006ff0a7212 */ /* 0x000fe400078e33ff */
[----:B------:R-:W-:Y:S02]  /*29c0*/  SHF.L.W.U32.HI R4, R4, 0x2, R5 ;  /* 0x0000000204047819 */ /* 0x000fe40000010e05 */
[----:B------:R-:W-:Y:S02]  /*29d0*/  LOP3.LUT R11, RZ, R7, RZ, 0x33, !PT ;  /* 0x00000007ff0b7212 */ /* 0x000fe400078e33ff */
[----:B------:R-:W-:Y:S02]  /*29e0*/  IADD3.X R17, P0, PT, RZ, R10, RZ, P0, !PT ;  /* 0x0000000aff117210 */ /* 0x000fe4000071e4ff */
[----:B------:R-:W-:-:S02]  /*29f0*/  LOP3.LUT R10, RZ, R4, RZ, 0x33, !PT ;  /* 0x00000004ff0a7212 */ /* 0x000fc400078e33ff */
[----:B------:R-:W-:Y:S02]  /*2a00*/  IADD3.X R18, P1, PT, RZ, R11, RZ, P0, !PT ;  /* 0x0000000bff127210 */ /* 0x000fe4000073e4ff */
[----:B------:R-:W-:-:S03]  /*2a10*/  ISETP.GT.U32.AND P2, PT, R7, -0x1, PT ;  /* 0xffffffff0700780c */ /* 0x000fc60003f44070 */
[----:B------:R-:W-:Y:S01]  /*2a20*/  IMAD.X R11, RZ, RZ, R10, P1 ;  /* 0x000000ffff0b7224 */ /* 0x000fe200008e060a */
[----:B------:R-:W-:-:S04]  /*2a30*/  ISETP.GT.AND.EX P0, PT, R4, -0x1, PT, P2 ;  /* 0xffffffff0400780c */ /* 0x000fc80003f04320 */
[----:B------:R-:W-:Y:S02]  /*2a40*/  SEL R11, R4, R11, P0 ;  /* 0x0000000b040b7207 */ /* 0x000fe40000000000 */
[----:B------:R-:W-:Y:S02]  /*2a50*/  SEL R18, R7, R18, P0 ;  /* 0x0000001207127207 */ /* 0x000fe40000000000 */
[----:B------:R-:W-:-:S04]  /*2a60*/  ISETP.NE.U32.AND P1, PT, R11, RZ, PT ;  /* 0x000000ff0b00720c */ /* 0x000fc80003f25070 */
[----:B------:R-:W-:Y:S01]  /*2a70*/  SEL R7, R18, R11, !P1 ;  /* 0x0000000b12077207 */ /* 0x000fe20004800000 */
[----:B------:R-:W-:-:S05]  /*2a80*/  @!P0 IMAD.MOV R16, RZ, RZ, -R16 ;  /* 0x000000ffff108224 */ /* 0x000fca00078e0a10 */
[----:B------:R-:W0:Y:S02]  /*2a90*/  FLO.U32 R7, R7 ;  /* 0x0000000700077300 */ /* 0x000e2400000e0000 */
[C---:B0-----:R-:W-:Y:S02]  /*2aa0*/  IADD3 R19, PT, PT, -R7.reuse, 0x1f, RZ ;  /* 0x0000001f07137810 */ /* 0x041fe40007ffe1ff */
[----:B------:R-:W-:-:S03]  /*2ab0*/  IADD3 R10, PT, PT, -R7, 0x3f, RZ ;  /* 0x0000003f070a7810 */ /* 0x000fc60007ffe1ff */
[----:B------:R-:W-:Y:S01]  /*2ac0*/  @P1 IMAD.MOV R10, RZ, RZ, R19 ;  /* 0x000000ffff0a1224 */ /* 0x000fe200078e0213 */
[----:B------:R-:W-:-:S04]  /*2ad0*/  SEL R19, R6, R17, P0 ;  /* 0x0000001106137207 */ /* 0x000fc80000000000 */
[----:B------:R-:W-:-:S13]  /*2ae0*/  ISETP.NE.AND P1, PT, R10, RZ, PT ;  /* 0x000000ff0a00720c */ /* 0x000fda0003f25270 */
[----:B------:R-:W-:Y:S05]  /*2af0*/  @!P1 BRA `(.L_x_16) ;  /* 0x0000000000289947 */ /* 0x000fea0003800000 */
[----:B------:R-:W-:Y:S02]  /*2b00*/  LOP3.LUT R7, R10, 0x3f, RZ, 0xc0, !PT ;  /* 0x0000003f0a077812 */ /* 0x000fe400078ec0ff */
[--C-:B------:R-:W-:Y:S02]  /*2b10*/  SHF.R.U64 R17, R16, 0x1, R19.reuse ;  /* 0x0000000110117819 */ /* 0x100fe40000001213 */
[----:B------:R-:W-:Y:S02]  /*2b20*/  SHF.R.U32.HI R19, RZ, 0x1, R19 ;  /* 0x00000001ff137819 */ /* 0x000fe40000011613 */
[----:B------:R-:W-:Y:S02]  /*2b30*/  LOP3.LUT R6, R10, 0x3f, RZ, 0xc, !PT ;  /* 0x0000003f0a067812 */ /* 0x000fe400078e0cff */
[CC--:B------:R-:W-:Y:S02]  /*2b40*/  SHF.L.U64.HI R11, R18.reuse, R7.reuse, R11 ;  /* 0x00000007120b7219 */ /* 0x0c0fe4000001020b */
[----:B------:R-:W-:-:S02]  /*2b50*/  SHF.L.U32 R7, R18, R7, RZ ;  /* 0x0000000712077219 */ /* 0x000fc400000006ff */
[-CC-:B------:R-:W-:Y:S02]  /*2b60*/  SHF.R.U64 R18, R17, R6.reuse, R19.reuse ;  /* 0x0000000611127219 */ /* 0x180fe40000001213 */
[----:B------:R-:W-:Y:S02]  /*2b70*/  SHF.R.U32.HI R6, RZ, R6, R19 ;  /* 0x00000006ff067219 */ /* 0x000fe40000011613 */
[----:B------:R-:W-:Y:S02]  /*2b80*/  LOP3.LUT R18, R7, R18, RZ, 0xfc, !PT ;  /* 0x0000001207127212 */ /* 0x000fe400078efcff */
[----:B------:R-:W-:-:S07]  /*2b90*/  LOP3.LUT R11, R11, R6, RZ, 0xfc, !PT ;  /* 0x000000060b0b7212 */ /* 0x000fce00078efcff */
.L_x_16:
[----:B------:R-:W-:Y:S01]  /*2ba0*/  IMAD.WIDE.U32 R16, R18, 0x2168c235, RZ ;  /* 0x2168c23512107825 */ /* 0x000fe200078e00ff */
[----:B------:R-:W-:-:S03]  /*2bb0*/  SHF.R.U32.HI R5, RZ, 0x1e, R5 ;  /* 0x0000001eff057819 */ /* 0x000fc60000011605 */
[----:B------:R-:W-:Y:S01]  /*2bc0*/  IMAD.MOV.U32 R6, RZ, RZ, R17 ;  /* 0x000000ffff067224 */ /* 0x000fe200078e0011 */
[----:B------:R-:W-:Y:S01]  /*2bd0*/  IADD3 RZ, P1, PT, R16, R16, RZ ;  /* 0x0000001010ff7210 */ /* 0x000fe20007f3e0ff */
[----:B------:R-:W-:Y:S01]  /*2be0*/  IMAD.MOV.U32 R7, RZ, RZ, RZ ;  /* 0x000000ffff077224 */ /* 0x000fe200078e00ff */
[----:B------:R-:W-:Y:S01]  /*2bf0*/  LEA.HI R5, R4, R5, RZ, 0x1 ;  /* 0x0000000504057211 */ /* 0x000fe200078f08ff */
[----:B------:R-:W-:-:S04]  /*2c00*/  IMAD.HI.U32 R17, R11, -0x36f0255e, RZ ;  /* 0xc90fdaa20b117827 */ /* 0x000fc800078e00ff */
[----:B------:R-:W-:-:S04]  /*2c10*/  IMAD.WIDE.U32 R6, R18, -0x36f0255e, R6 ;  /* 0xc90fdaa212067825 */ /* 0x000fc800078e0006 */
[C---:B------:R-:W-:Y:S02]  /*2c20*/  IMAD R19, R11.reuse, -0x36f0255e, RZ ;  /* 0xc90fdaa20b137824 */ /* 0x040fe400078e02ff */
[----:B------:R-:W-:-:S04]  /*2c30*/  IMAD.WIDE.U32 R6, P2, R11, 0x2168c235, R6 ;  /* 0x2168c2350b067825 */ /* 0x000fc80007840006 */
[----:B------:R-:W-:Y:S01]  /*2c40*/  IMAD.X R11, RZ, RZ, R17, P2 ;  /* 0x000000ffff0b7224 */ /* 0x000fe200010e0611 */
[----:B------:R-:W-:Y:S02]  /*2c50*/  IADD3 R7, P2, PT, R19, R7, RZ ;  /* 0x0000000713077210 */ /* 0x000fe40007f5e0ff */
[----:B------:R-:W-:Y:S02]  /*2c60*/  IADD3.X RZ, P1, PT, R6, R6, RZ, P1, !PT ;  /* 0x0000000606ff7210 */ /* 0x000fe40000f3e4ff */
[C---:B------:R-:W-:Y:S01]  /*2c70*/  ISETP.GT.U32.AND P3, PT, R7.reuse, RZ, PT ;  /* 0x000000ff0700720c */ /* 0x040fe20003f64070 */
[----:B------:R-:W-:Y:S01]  /*2c80*/  IMAD.X R11, RZ, RZ, R11, P2 ;  /* 0x000000ffff0b7224 */ /* 0x000fe200010e060b */
[----:B------:R-:W-:-:S04]  /*2c90*/  IADD3.X R6, P2, PT, R7, R7, RZ, P1, !PT ;  /* 0x0000000707067210 */ /* 0x000fc80000f5e4ff */
[C---:B------:R-:W-:Y:S01]  /*2ca0*/  ISETP.GT.AND.EX P1, PT, R11.reuse, RZ, PT, P3 ;  /* 0x000000ff0b00720c */ /* 0x040fe20003f24330 */
[----:B------:R-:W-:-:S03]  /*2cb0*/  IMAD.X R16, R11, 0x1, R11, P2 ;  /* 0x000000010b107824 */ /* 0x000fc600010e060b */
[----:B------:R-:W-:Y:S02]  /*2cc0*/  SEL R6, R6, R7, P1 ;  /* 0x0000000706067207 */ /* 0x000fe40000800000 */
[----:B------:R-:W-:Y:S02]  /*2cd0*/  SEL R7, R16, R11, P1 ;  /* 0x0000000b10077207 */ /* 0x000fe40000800000 */
[----:B------:R-:W-:Y:S02]  /*2ce0*/  IADD3 R6, P2, PT, R6, 0x1, RZ ;  /* 0x0000000106067810 */ /* 0x000fe40007f5e0ff */
[----:B------:R-:W-:Y:S02]  /*2cf0*/  SEL R11, RZ, 0xffffffff, !P1 ;  /* 0xffffffffff0b7807 */ /* 0x000fe40004800000 */
[----:B------:R-:W-:Y:S01]  /*2d00*/  LOP3.LUT P1, R3, R3, 0x80000000, RZ, 0xc0, !PT ;  /* 0x8000000003037812 */ /* 0x000fe2000782c0ff */
[----:B------:R-:W-:Y:S02]  /*2d10*/  IMAD.X R7, RZ, RZ, R7, P2 ;  /* 0x000000ffff077224 */ /* 0x000fe400010e0607 */
[----:B------:R-:W-:Y:S01]  /*2d20*/  IMAD.IADD R11, R11, 0x1, -R10 ;  /* 0x000000010b0b7824 */ /* 0x000fe200078e0a0a */
[----:B------:R-:W-:-:S02]  /*2d30*/  @!P0 LOP3.LUT R3, R3, 0x80000000, RZ, 0x3c, !PT ;  /* 0x8000000003038812 */ /* 0x000fc400078e3cff */
[----:B------:R-:W-:-:S04]  /*2d40*/  SHF.R.U64 R6, R6, 0xa, R7 ;  /* 0x0000000a06067819 */ /* 0x000fc80000001207 */
[----:B------:R-:W-:-:S03]  /*2d50*/  IADD3 R6, P2, PT, R6, 0x1, RZ ;  /* 0x0000000106067810 */ /* 0x000fc60007f5e0ff */
[----:B------:R-:W-:Y:S01]  /*2d60*/  @P1 IMAD.MOV R5, RZ, RZ, -R5 ;  /* 0x000000ffff051224 */ /* 0x000fe200078e0a05 */
[----:B------:R-:W-:-:S04]  /*2d70*/  LEA.HI.X R7, R7, RZ, RZ, 0x16, P2 ;  /* 0x000000ff07077211 */ /* 0x000fc800010fb4ff */
[--C-:B------:R-:W-:Y:S01]  /*2d80*/  SHF.R.U64 R10, R6, 0x1, R7.reuse ;  /* 0x00000001060a7819 */ /* 0x100fe20000001207 */
[----:B------:R-:W-:Y:S01]  /*2d90*/  IMAD.SHL.U32 R6, R11, 0x100000, RZ ;  /* 0x001000000b067824 */ /* 0x000fe200078e00ff */
[----:B------:R-:W-:Y:S02]  /*2da0*/  SHF.R.U32.HI R7, RZ, 0x1, R7 ;  /* 0x00000001ff077819 */ /* 0x000fe40000011607 */
[----:B------:R-:W-:-:S04]  /*2db0*/  IADD3 R10, P2, P3, RZ, RZ, R10 ;  /* 0x000000ffff0a7210 */ /* 0x000fc80007b5e00a */
[----:B------:R-:W-:-:S04]  /*2dc0*/  IADD3.X R4, PT, PT, R6, 0x3fe00000, R7, P2, P3 ;  /* 0x3fe0000006047810 */ /* 0x000fc800017e6407 */
[----:B------:R-:W-:-:S07]  /*2dd0*/  LOP3.LUT R11, R4, R3, RZ, 0xfc, !PT ;  /* 0x00000003040b7212 */ /* 0x000fce00078efcff */
.L_x_13:
[----:B------:R-:W-:Y:S02]  /*2de0*/  IMAD.MOV.U32 R3, RZ, RZ, R5 ;  /* 0x000000ffff037224 */ /* 0x000fe400078e0005 */
[----:B------:R-:W-:Y:S02]  /*2df0*/  IMAD.MOV.U32 R4, RZ, RZ, R0 ;  /* 0x000000ffff047224 */ /* 0x000fe400078e0000 */
[----:B------:R-:W-:-:S04]  /*2e00*/  IMAD.MOV.U32 R5, RZ, RZ, 0x0 ;  /* 0x00000000ff057424 */ /* 0x000fc800078e00ff */
[----:B------:R-:W-:Y:S05]  /*2e10*/  RET.REL.NODEC R4 `(_Z10first_stepPdS_iiiddddddiiiiiiiiiiiidd) ;  /* 0xffffffd004787950 */ /* 0x000fea0003c3ffff */
.L_x_17:
[----:B------:R-:W-:-:S00]  /*2e20*/  BRA `(.L_x_17) ;  /* 0xfffffffc00fc7947 */ /* 0x000fc0000383ffff */
[----:B------:R-:W-:-:S00]  /*2e30*/  NOP ;  /* 0x0000000000007918 */ /* 0x000fc00000000000 */
        /* <DEDUP_REMOVED lines=12> */
.L_x_20:


//--------------------- .text._Z20calculate_inner_gridPdS_S_iii --------------------------
	.section	.text._Z20calculate_inner_gridPdS_S_iii,"ax",@progbits
	.align	128
        .global         _Z20calculate_inner_gridPdS_S_iii
        .type           _Z20calculate_inner_gridPdS_S_iii,@function
        .size           _Z20calculate_inner_gridPdS_S_iii,(.L_x_22 - _Z20calculate_inner_gridPdS_S_iii)
        .other          _Z20calculate_inner_gridPdS_S_iii,@"STO_CUDA_ENTRY STV_DEFAULT"
_Z20calculate_inner_gridPdS_S_iii:
.text._Z20calculate_inner_gridPdS_S_iii:
[----:B------:R-:W-:Y:S08]  /*0000*/  LDC R1, c[0x0][0x37c] ;  /* 0x0000df00ff017b82 */ /* 0x000ff00000000800 */
[----:B------:R-:W0:Y:S08]  /*0010*/  LDC.64 R2, c[0x0][0x398] ;  /* 0x0000e600ff027b82 */ /* 0x000e300000000a00 */
[----:B------:R-:W1:Y:S01]  /*0020*/  LDC R0, c[0x0][0x3a0] ;  /* 0x0000e800ff007b82 */ /* 0x000e620000000800 */
[----:B0-----:R-:W-:-:S02]  /*0030*/  VIADD R7, R2, 0x2 ;  /* 0x0000000202077836 */ /* 0x001fc40000000000 */
[----:B------:R-:W-:-:S03]  /*0040*/  VIADD R4, R3, 0x2 ;  /* 0x0000000203047836 */ /* 0x000fc60000000000 */
[----:B------:R-:W-:Y:S01]  /*0050*/  IABS R6, R7 ;  /* 0x0000000700067213 */ /* 0x000fe20000000000 */
[----:B------:R-:W-:Y:S02]  /*0060*/  IMAD R8, R7, R4, RZ ;  /* 0x0000000407087224 */ /* 0x000fe400078e02ff */
[----:B-1----:R-:W-:Y:S01]  /*0070*/  IMAD.SHL.U32 R5, R0, 0x2, RZ ;  /* 0x0000000200057824 */ /* 0x002fe200078e00ff */
[----:B------:R-:W0:Y:S03]  /*0080*/  I2F.RP R11, R6 ;  /* 0x00000006000b7306 */ /* 0x000e260000209400 */
[----:B------:R-:W-:Y:S01]  /*0090*/  IMAD R10, R8, R5, RZ ;  /* 0x00000005080a7224 */ /* 0x000fe200078e02ff */
[----:B------:R-:W-:-:S04]  /*00a0*/  IABS R8, R7 ;  /* 0x0000000700087213 */ /* 0x000fc80000000000 */
[----:B------:R-:W-:Y:S02]  /*00b0*/  IABS R12, R10 ;  /* 0x0000000a000c7213 */ /* 0x000fe40000000000 */
[----:B------:R-:W-:Y:S01]  /*00c0*/  ISETP.GE.AND P2, PT, R10, RZ, PT ;  /* 0x000000ff0a00720c */ /* 0x000fe20003f46270 */
[----:B0-----:R-:W0:Y:S02]  /*00d0*/  MUFU.RCP R11, R11 ;  /* 0x0000000b000b7308 */ /* 0x001e240000001000 */
[----:B0-----:R-:W-:-:S06]  /*00e0*/  VIADD R9, R11, 0xffffffe ;  /* 0x0ffffffe0b097836 */ /* 0x001fcc0000000000 */
[----:B------:R-:W0:Y:S02]  /*00f0*/  F2I.FTZ.U32.TRUNC.NTZ R9, R9 ;  /* 0x0000000900097305 */ /* 0x000e24000021f000 */
[----:B0-----:R-:W-:-:S05]  /*0100*/  IADD3 R13, PT, PT, RZ, -R9, RZ ;  /* 0x80000009ff0d7210 */ /* 0x001fca0007ffe0ff */
[----:B------:R-:W-:Y:S02]  /*0110*/  IMAD R11, R13, R6, RZ ;  /* 0x000000060d0b7224 */ /* 0x000fe400078e02ff */
[----:B------:R-:W-:Y:S02]  /*0120*/  IMAD.MOV R13, RZ, RZ, -R8 ;  /* 0x000000ffff0d7224 */ /* 0x000fe400078e0a08 */
[----:B------:R-:W-:-:S04]  /*0130*/  IMAD.MOV.U32 R8, RZ, RZ, RZ ;  /* 0x000000ffff087224 */ /* 0x000fc800078e00ff */
[----:B------:R-:W-:Y:S01]  /*0140*/  IMAD.HI.U32 R8, R9, R11, R8 ;  /* 0x0000000b09087227 */ /* 0x000fe200078e0008 */
[----:B------:R-:W-:-:S03]  /*0150*/  MOV R11, R13 ;  /* 0x0000000d000b7202 */ /* 0x000fc60000000f00 */
[----:B------:R-:W-:-:S04]  /*0160*/  IMAD.MOV.U32 R9, RZ, RZ, R12 ;  /* 0x000000ffff097224 */ /* 0x000fc800078e000c */
        /* <DEDUP_REMOVED lines=11> */
[C---:B------:R-:W-:Y:S02]  /*0220*/  ISETP.GE.AND P2, PT, R13.reuse, R2, PT ;  /* 0x000000020d00720c */ /* 0x040fe40003f46270 */
[----:B------:R-:W-:-:S13]  /*0230*/  ISETP.LT.AND P3, PT, R13, 0x2, PT ;  /* 0x000000020d00780c */ /* 0x000fda0003f61270 */
[----:B------:R-:W-:Y:S05]  /*0240*/  @P2 EXIT P3 ;  /* 0x000000000000294d */ /* 0x000fea0001800000 */
[----:B------:R-:W-:Y:S01]  /*0250*/  IABS R2, R4 ;  /* 0x0000000400027213 */ /* 0x000fe20000000000 */
[----:B------:R-:W-:Y:S01]  /*0260*/  @!P0 VIADD R8, R8, 0x1 ;  /* 0x0000000108088836 */ /* 0x000fe20000000000 */
[----:B------:R-:W-:Y:S02]  /*0270*/  ISETP.GE.U32.AND P2, PT, R9, R6, PT ;  /* 0x000000060900720c */ /* 0x000fe40003f46070 */
[----:B------:R-:W0:Y:S01]  /*0280*/  I2F.RP R12, R2 ;  /* 0x00000002000c7306 */ /* 0x000e220000209400 */
[----:B------:R-:W-:-:S04]  /*0290*/  LOP3.LUT R10, R10, R7, RZ, 0x3c, !PT ;  /* 0x000000070a0a7212 */ /* 0x000fc800078e3cff */
[----:B------:R-:W-:-:S06]  /*02a0*/  ISETP.GE.AND P3, PT, R10, RZ, PT ;  /* 0x000000ff0a00720c */ /* 0x000fcc0003f66270 */
[----:B------:R-:W-:Y:S01]  /*02b0*/  @P2 VIADD R8, R8, 0x1 ;  /* 0x0000000108082836 */ /* 0x000fe20000000000 */
[----:B0-----:R-:W0:Y:S06]  /*02c0*/  MUFU.RCP R12, R12 ;  /* 0x0000000c000c7308 */ /* 0x001e2c0000001000 */
[----:B------:R-:W-:-:S04]  /*02d0*/  @!P3 IADD3 R8, PT, PT, -R8, RZ, RZ ;  /* 0x000000ff0808b210 */ /* 0x000fc80007ffe1ff */
[----:B------:R-:W-:Y:S02]  /*02e0*/  SEL R8, R11, R8, !P1 ;  /* 0x000000080b087207 */ /* 0x000fe40004800000 */
[----:B------:R-:W-:Y:S02]  /*02f0*/  IABS R11, R4 ;  /* 0x00000004000b7213 */ /* 0x000fe40000000000 */
[----:B------:R-:W-:Y:S02]  /*0300*/  IABS R10, R8 ;  /* 0x00000008000a7213 */ /* 0x000fe40000000000 */
[----:B------:R-:W-:Y:S01]  /*0310*/  ISETP.GE.AND P2, PT, R8, RZ, PT ;  /* 0x000000ff0800720c */ /* 0x000fe20003f46270 */
[----:B------:R-:W-:Y:S01]  /*0320*/  IMAD.MOV R11, RZ, RZ, -R11 ;  /* 0x000000ffff0b7224 */ /* 0x000fe200078e0a0b */
[----:B0-----:R-:W-:-:S04]  /*0330*/  IADD3 R6, PT, PT, R12, 0xffffffe, RZ ;  /* 0x0ffffffe0c067810 */ /* 0x001fc80007ffe0ff */
[----:B------:R0:W1:Y:S02]  /*0340*/  F2I.FTZ.U32.TRUNC.NTZ R7, R6 ;  /* 0x0000000600077305 */ /* 0x000064000021f000 */
[----:B0-----:R-:W-:Y:S02]  /*0350*/  IMAD.MOV.U32 R6, RZ, RZ, RZ ;  /* 0x000000ffff067224 */ /* 0x001fe400078e00ff */
[----:B-1----:R-:W-:-:S04]  /*0360*/  IMAD.MOV R9, RZ, RZ, -R7 ;  /* 0x000000ffff097224 */ /* 0x002fc800078e0a07 */
[----:B------:R-:W-:-:S04]  /*0370*/  IMAD R9, R9, R2, RZ ;  /* 0x0000000209097224 */ /* 0x000fc800078e02ff */
[----:B------:R-:W-:Y:S01]  /*0380*/  IMAD.HI.U32 R6, R7, R9, R6 ;  /* 0x0000000907067227 */ /* 0x000fe200078e0006 */
[----:B------:R-:W-:-:S03]  /*0390*/  MOV R7, R10 ;  /* 0x0000000a00077202 */ /* 0x000fc60000000f00 */
[----:B------:R-:W-:Y:S02]  /*03a0*/  IMAD.MOV.U32 R9, RZ, RZ, R11 ;  /* 0x000000ffff097224 */ /* 0x000fe400078e000b */
[----:B------:R-:W-:-:S04]  /*03b0*/  IMAD.HI.U32 R6, R6, R7, RZ ;  /* 0x0000000706067227 */ /* 0x000fc800078e00ff */
[----:B------:R-:W-:-:S05]  /*03c0*/  IMAD R7, R6, R9, R7 ;  /* 0x0000000906077224 */ /* 0x000fca00078e0207 */
[----:B------:R-:W-:-:S13]  /*03d0*/  ISETP.GT.U32.AND P0, PT, R2, R7, PT ;  /* 0x000000070200720c */ /* 0x000fda0003f04070 */
[----:B------:R-:W-:Y:S01]  /*03e0*/  @!P0 IMAD.IADD R7, R7, 0x1, -R2 ;  /* 0x0000000107078824 */ /* 0x000fe200078e0a02 */
[----:B------:R-:W-:-:S04]  /*03f0*/  ISETP.NE.AND P0, PT, R4, RZ, PT ;  /* 0x000000ff0400720c */ /* 0x000fc80003f05270 */
[----:B------:R-:W-:-:S13]  /*0400*/  ISETP.GT.U32.AND P1, PT, R2, R7, PT ;  /* 0x000000070200720c */ /* 0x000fda0003f24070 */
[----:B------:R-:W-:-:S05]  /*0410*/  @!P1 IADD3 R7, PT, PT, R7, -R2, RZ ;  /* 0x8000000207079210 */ /* 0x000fca0007ffe0ff */
[----:B------:R-:W-:Y:S01]  /*0420*/  @!P2 IMAD.MOV R7, RZ, RZ, -R7 ;  /* 0x000000ffff07a224 */ /* 0x000fe200078e0a07 */
[----:B------:R-:W-:-:S04]  /*0430*/  @!P0 LOP3.LUT R7, RZ, R4, RZ, 0x33, !PT ;  /* 0x00000004ff078212 */ /* 0x000fc800078e33ff */
[C---:B------:R-:W-:Y:S02]  /*0440*/  ISETP.GE.AND P0, PT, R7.reuse, R3, PT ;  /* 0x000000030700720c */ /* 0x040fe40003f06270 */
[----:B------:R-:W-:-:S13]  /*0450*/  ISETP.LT.AND P1, PT, R7, 0x2, PT ;  /* 0x000000020700780c */ /* 0x000fda0003f21270 */
[----:B------:R-:W-:Y:S05]  /*0460*/  @P0 EXIT P1 ;  /* 0x000000000000094d */ /* 0x000fea0000800000 */
[----:B------:R-:W-:Y:S01]  /*0470*/  ISETP.GE.AND P0, PT, R5, R0, PT ;  /* 0x000000000500720c */ /* 0x000fe20003f06270 */
[----:B------:R-:W0:Y:S01]  /*0480*/  LDCU.64 UR6, c[0x0][0x358] ;  /* 0x00006b00ff0677ac */ /* 0x000e220008000a00 */
[----:B------:R-:W-:-:S13]  /*0490*/  ISETP.LT.AND P1, PT, R0, 0x1, PT ;  /* 0x000000010000780c */ /* 0x000fda0003f21270 */
[----:B0-----:R-:W-:Y:S05]  /*04a0*/  @P0 EXIT P1 ;  /* 0x000000000000094d */ /* 0x001fea0000800000 */
[----:B------:R-:W0:Y:S01]  /*04b0*/  S2R R11, SR_TID.X ;  /* 0x00000000000b7919 */ /* 0x000e220000002100 */
[----:B------:R-:W1:Y:S01]  /*04c0*/  LDC.64 R2, c[0x0][0x388] ;  /* 0x0000e200ff027b82 */ /* 0x000e620000000a00 */
[----:B------:R-:W0:Y:S01]  /*04d0*/  LDCU UR4, c[0x0][0x360] ;  /* 0x00006c00ff0477ac */ /* 0x000e220008000800 */
[----:B------:R-:W0:Y:S06]  /*04e0*/  S2R R0, SR_CTAID.X ;  /* 0x0000000000007919 */ /* 0x000e2c0000002500 */
[----:B------:R-:W2:Y:S08]  /*04f0*/  LDC.64 R6, c[0x0][0x380] ;  /* 0x0000e000ff067b82 */ /* 0x000eb00000000a00 */
[----:B------:R-:W3:Y:S01]  /*0500*/  LDC.64 R8, c[0x0][0x390] ;  /* 0x0000e400ff087b82 */ /* 0x000ee20000000a00 */
[----:B0-----:R-:W-:-:S04]  /*0510*/  IMAD R11, R0, UR4, R11 ;  /* 0x00000004000b7c24 */ /* 0x001fc8000f8e020b */
[----:B-1----:R-:W-:-:S04]  /*0520*/  IMAD.WIDE R2, R11, 0x8, R2 ;  /* 0x000000080b027825 */ /* 0x002fc800078e0202 */
[C---:B--2---:R-:W-:Y:S02]  /*0530*/  IMAD.WIDE R6, R11.reuse, 0x8, R6 ;  /* 0x000000080b067825 */ /* 0x044fe400078e0206 */
[----:B------:R-:W2:Y:S04]  /*0540*/  LDG.E.64 R2, desc[UR6][R2.64] ;  /* 0x0000000602027981 */ /* 0x000ea8000c1e1b00 */
[----:B------:R-:W4:Y:S01]  /*0550*/  LDG.E.64 R6, desc[UR6][R6.64] ;  /* 0x0000000606067981 */ /* 0x000f22000c1e1b00 */
[----:B---3--:R-:W-:Y:S01]  /*0560*/  IMAD.WIDE R8, R11, 0x8, R8 ;  /* 0x000000080b087825 */ /* 0x008fe200078e0208 */
[----:B--2---:R-:W-:-:S08]  /*0570*/  DADD R4, R2, R2 ;  /* 0x0000000002047229 */ /* 0x004fd00000000002 */
[----:B----4-:R-:W-:-:S07]  /*0580*/  DADD R4, R4, -R6 ;  /* 0x0000000004047229 */ /* 0x010fce0000000806 */
[----:B------:R-:W-:Y:S01]  /*0590*/  STG.E.64 desc[UR6][R8.64], R4 ;  /* 0x0000000408007986 */ /* 0x000fe2000c101b06 */
[----:B------:R-:W-:Y:S05]  /*05a0*/  EXIT ;  /* 0x000000000000794d */ /* 0x000fea0003800000 */
.L_x_18:
        /* <DEDUP_REMOVED lines=13> */
.L_x_22:


//--------------------- .nv.global.init           --------------------------
	.section	.nv.global.init,"aw",@progbits
	.align	16
.nv.global.init:
	.type		__cudart_sin_cos_coeffs,@object
	.size		__cudart_sin_cos_coeffs,(__cudart_i2opi_d - __cudart_sin_cos_coeffs)
__cudart_sin_cos_coeffs:
        /*0000*/ 	.byte	0x46, 0xd2, 0xb0, 0x2c, 0xf1, 0xe5, 0x5a, 0xbe, 0x92, 0xe3, 0xac, 0x69, 0xe3, 0x1d, 0xc7, 0x3e
        /*0010*/ 	.byte	0xa1, 0x62, 0xdb, 0x19, 0xa0, 0x01, 0x2a, 0xbf, 0x18, 0x08, 0x11, 0x11, 0x11, 0x11, 0x81, 0x3f
        /*0020*/ 	.byte	0x54, 0x55, 0x55, 0x55, 0x55, 0x55, 0xc5, 0xbf, 0x00, 0x00, 0x00, 0x00, 0x00, 0x00, 0x00, 0x00
        /*0030*/ 	.byte	0x00, 0x00, 0x00, 0x00, 0x00, 0x00, 0x00, 0x00, 0x64, 0x81, 0xfd, 0x20, 0x83, 0xff, 0xa8, 0xbd
        /*0040*/ 	.byte	0x28, 0x85, 0xef, 0xc1, 0xa7, 0xee, 0x21, 0x3e, 0xd9, 0xe6, 0x06, 0x8e, 0x4f, 0x7e, 0x92, 0xbe
        /*0050*/ 	.byte	0xe9, 0xbc, 0xdd, 0x19, 0xa0, 0x01, 0xfa, 0x3e, 0x47, 0x5d, 0xc1, 0x16, 0x6c, 0xc1, 0x56, 0xbf
        /*0060*/ 	.byte	0x51, 0x55, 0x55, 0x55, 0x55, 0x55, 0xa5, 0x3f, 0x00, 0x00, 0x00, 0x00, 0x00, 0x00, 0xe0, 0xbf
        /*0070*/ 	.byte	0x00, 0x00, 0x00, 0x00, 0x00, 0x00, 0xf0, 0x3f, 0x00, 0x00, 0x00, 0x00, 0x00, 0x00, 0x00, 0x00
	.type		__cudart_i2opi_d,@object
	.size		__cudart_i2opi_d,(.L_0 - __cudart_i2opi_d)
__cudart_i2opi_d:
        /* <DEDUP_REMOVED lines=9> */
.L_0:


//--------------------- .nv.shared.reserved.0     --------------------------
	.section	.nv.shared.reserved.0,"aw",@nobits
	.weak		__nv_reservedSMEM_offset_0_alias
	.size		__nv_reservedSMEM_offset_0_alias, 0, 64
	.other		__nv_reservedSMEM_offset_0_alias,@"STO_CUDA_RESERVED_SHARED STV_DEFAULT"
__nv_reservedSMEM_offset_0_alias:
	.zero		0
	.zero		64


//--------------------- .nv.constant0._Z10first_stepPdS_iiiddddddiiiiiiiiiiiidd --------------------------
	.section	.nv.constant0._Z10first_stepPdS_iiiddddddiiiiiiiiiiiidd,"a",@progbits
	.sectionflags	@""
	.align	4
.nv.constant0._Z10first_stepPdS_iiiddddddiiiiiiiiiiiidd:
	.zero		1040


//--------------------- .nv.constant0._Z20calculate_inner_gridPdS_S_iii --------------------------
	.section	.nv.constant0._Z20calculate_inner_gridPdS_S_iii,"a",@progbits
	.sectionflags	@""
	.align	4
.nv.constant0._Z20calculate_inner_gridPdS_S_iii:
	.zero		932


//--------------------- SYMBOLS --------------------------

	.type		.nv.reservedSmem.offset0,@object
	.size		.nv.reservedSmem.offset0,0x4
